//
// Generated by NVIDIA NVVM Compiler
//
// Compiler Build ID: CL-36424714
// Cuda compilation tools, release 13.0, V13.0.88
// Based on NVVM 20.0.0
//

.version 9.0
.target sm_100
.address_size 64

	// .globl	genTerrain
.const .align 4 .f32 PI = 0f40490FEB;
.const .align 4 .f32 E = 0f402DF854;
.const .align 4 .f32 HALF_C = 0f3C8EFA41;
.const .align 4 .f32 sqrt2 = 0f3FB504F3;
.const .align 4 .f32 sqrt3 = 0f3FDDB3D7;
.const .align 4 .u32 SAND;
.const .align 4 .u32 DIRT = 1;
.const .align 4 .u32 OCEAN = 2;
.const .align 4 .u32 GRASS = 3;
.const .align 4 .u32 STONE = 4;
.const .align 4 .u32 ICE = 5;
.const .align 4 .u32 FOREST = 6;
.const .align 4 .u32 LAKE = 7;
.global .align 4 .b8 __cudart_i2opi_f[24] = {65, 144, 67, 60, 153, 149, 98, 219, 192, 221, 52, 245, 209, 87, 39, 252, 41, 21, 68, 78, 110, 131, 249, 162};

.visible .entry genTerrain(
	.param .u64 .ptr .align 1 genTerrain_param_0,
	.param .u64 .ptr .align 1 genTerrain_param_1,
	.param .u64 .ptr .align 1 genTerrain_param_2
)
{
	.local .align 4 .b8 	__local_depot0[28];
	.reg .b64 	%SP;
	.reg .b64 	%SPL;
	.reg .pred 	%p<150>;
	.reg .b32 	%r<674>;
	.reg .b32 	%f<490>;
	.reg .b64 	%rd<309>;
	.reg .b64 	%fd<36>;

	mov.u64 	%SPL, __local_depot0;
	ld.param.u64 	%rd116, [genTerrain_param_0];
	cvta.to.global.u64 	%rd117, %rd116;
	add.u64 	%rd1, %SPL, 0;
	mov.u32 	%r220, %tid.x;
	mov.u32 	%r221, %tid.y;
	mov.u32 	%r222, %ntid.x;
	mov.u32 	%r223, %tid.z;
	mov.u32 	%r224, %ntid.y;
	mov.u32 	%r225, %ctaid.x;
	mov.u32 	%r226, %ctaid.y;
	mov.u32 	%r227, %nctaid.x;
	mov.u32 	%r228, %ctaid.z;
	mov.u32 	%r229, %nctaid.y;
	mad.lo.s32 	%r230, %r229, %r228, %r226;
	mad.lo.s32 	%r231, %r230, %r227, %r225;
	mul.lo.s32 	%r232, %r222, %r224;
	mov.u32 	%r233, %ntid.z;
	mul.lo.s32 	%r234, %r232, %r233;
	mad.lo.s32 	%r235, %r224, %r223, %r221;
	mad.lo.s32 	%r236, %r235, %r222, %r220;
	mad.lo.s32 	%r1, %r234, %r231, %r236;
	ld.global.u32 	%r2, [%rd117];
	ld.global.u32 	%r3, [%rd117+4];
	mul.lo.s32 	%r237, %r3, %r2;
	ld.global.u32 	%r238, [%rd117+8];
	mul.lo.s32 	%r239, %r237, %r238;
	setp.ge.s32 	%p3, %r1, %r239;
	@%p3 bra 	$L__BB0_137;
	div.s32 	%r240, %r1, %r2;
	mul.lo.s32 	%r241, %r240, %r2;
	sub.s32 	%r4, %r1, %r241;
	rem.s32 	%r5, %r240, %r3;
	cvt.rn.f32.s32 	%f1, %r4;
	cvt.rn.f32.s32 	%f2, %r5;
	setp.eq.s32 	%p5, %r4, 3;
	mov.pred 	%p149, -1;
	@%p5 bra 	$L__BB0_3;
	add.s32 	%r242, %r2, -1;
	cvt.rn.f32.s32 	%f117, %r242;
	div.rn.f32 	%f118, %f117, 0f42400000;
	setp.eq.f32 	%p149, %f118, %f1;
$L__BB0_3:
	add.f32 	%f119, %f1, 0f3C2AAAAB;
	div.rn.f32 	%f3, %f119, 0f42400000;
	add.f32 	%f120, %f2, 0f3C2AAAAB;
	div.rn.f32 	%f4, %f120, 0f42400000;
	add.s32 	%r243, %r3, -1;
	cvt.rn.f32.s32 	%f121, %r243;
	div.rn.f32 	%f5, %f121, 0f42400000;
	cvt.rzi.s32.f32 	%r6, %f3;
	cvt.rzi.s32.f32 	%r7, %f4;
	cvt.rn.f32.s32 	%f6, %r6;
	sub.f32 	%f7, %f3, %f6;
	cvt.rn.f32.s32 	%f8, %r7;
	sub.f32 	%f9, %f4, %f8;
	mul.f32 	%f10, %f6, 0f46AB6C00;
	mul.f32 	%f11, %f8, 0f48274F00;
	add.f32 	%f122, %f10, %f11;
	add.f32 	%f12, %f122, 0f460B4000;
	mul.f32 	%f123, %f12, 0f3F22F983;
	cvt.rni.s32.f32 	%r612, %f123;
	cvt.rn.f32.s32 	%f124, %r612;
	fma.rn.f32 	%f125, %f124, 0fBFC90FDA, %f12;
	fma.rn.f32 	%f126, %f124, 0fB3A22168, %f125;
	fma.rn.f32 	%f474, %f124, 0fA7C234C5, %f126;
	abs.f32 	%f14, %f12;
	setp.ltu.f32 	%p6, %f14, 0f47CE4780;
	@%p6 bra 	$L__BB0_11;
	setp.neu.f32 	%p7, %f14, 0f7F800000;
	@%p7 bra 	$L__BB0_6;
	mov.f32 	%f129, 0f00000000;
	mul.rn.f32 	%f474, %f12, %f129;
	mov.b32 	%r612, 0;
	bra.uni 	$L__BB0_11;
$L__BB0_6:
	mov.b32 	%r9, %f12;
	mov.b64 	%rd263, 0;
	mov.b32 	%r609, 0;
	mov.u64 	%rd261, __cudart_i2opi_f;
	shl.b32 	%r246, %r9, 8;
	or.b32  	%r247, %r246, -2147483648;
	mov.u64 	%rd262, %rd1;
$L__BB0_7:
	.pragma "nounroll";
	ld.global.nc.u32 	%r245, [%rd261];
	mad.wide.u32 	%rd121, %r245, %r247, %rd263;
	shr.u64 	%rd263, %rd121, 32;
	st.local.u32 	[%rd262], %rd121;
	add.s32 	%r609, %r609, 1;
	add.s64 	%rd262, %rd262, 4;
	add.s64 	%rd261, %rd261, 4;
	setp.ne.s32 	%p8, %r609, 6;
	@%p8 bra 	$L__BB0_7;
	shr.u32 	%r248, %r9, 23;
	st.local.u32 	[%rd1+24], %rd263;
	and.b32  	%r12, %r248, 31;
	and.b32  	%r249, %r248, 224;
	add.s32 	%r250, %r249, -128;
	shr.u32 	%r251, %r250, 5;
	mul.wide.u32 	%rd122, %r251, 4;
	sub.s64 	%rd8, %rd1, %rd122;
	ld.local.u32 	%r610, [%rd8+24];
	ld.local.u32 	%r611, [%rd8+20];
	setp.eq.s32 	%p9, %r12, 0;
	@%p9 bra 	$L__BB0_10;
	shf.l.wrap.b32 	%r610, %r611, %r610, %r12;
	ld.local.u32 	%r252, [%rd8+16];
	shf.l.wrap.b32 	%r611, %r252, %r611, %r12;
$L__BB0_10:
	shr.u32 	%r253, %r610, 30;
	shf.l.wrap.b32 	%r254, %r611, %r610, 2;
	shl.b32 	%r255, %r611, 2;
	shr.u32 	%r256, %r254, 31;
	add.s32 	%r257, %r256, %r253;
	neg.s32 	%r258, %r257;
	setp.lt.s32 	%p10, %r9, 0;
	selp.b32 	%r612, %r258, %r257, %p10;
	xor.b32  	%r259, %r254, %r9;
	shr.s32 	%r260, %r254, 31;
	xor.b32  	%r261, %r260, %r254;
	xor.b32  	%r262, %r260, %r255;
	cvt.u64.u32 	%rd123, %r261;
	shl.b64 	%rd124, %rd123, 32;
	cvt.u64.u32 	%rd125, %r262;
	or.b64  	%rd126, %rd124, %rd125;
	cvt.rn.f64.s64 	%fd2, %rd126;
	mul.f64 	%fd3, %fd2, 0d3BF921FB54442D19;
	cvt.rn.f32.f64 	%f127, %fd3;
	neg.f32 	%f128, %f127;
	setp.lt.s32 	%p11, %r259, 0;
	selp.f32 	%f474, %f128, %f127, %p11;
$L__BB0_11:
	mul.rn.f32 	%f130, %f474, %f474;
	and.b32  	%r264, %r612, 1;
	setp.eq.b32 	%p12, %r264, 1;
	selp.f32 	%f131, 0f3F800000, %f474, %p12;
	fma.rn.f32 	%f132, %f130, %f131, 0f00000000;
	fma.rn.f32 	%f133, %f130, 0f37CBAC00, 0fBAB607ED;
	selp.f32 	%f134, %f133, 0fB94D4153, %p12;
	selp.f32 	%f135, 0f3D2AAABB, 0f3C0885E4, %p12;
	fma.rn.f32 	%f136, %f134, %f130, %f135;
	selp.f32 	%f137, 0fBEFFFFFF, 0fBE2AAAA8, %p12;
	fma.rn.f32 	%f138, %f136, %f130, %f137;
	fma.rn.f32 	%f139, %f138, %f132, %f131;
	and.b32  	%r265, %r612, 2;
	setp.eq.s32 	%p13, %r265, 0;
	mov.f32 	%f140, 0f00000000;
	sub.f32 	%f141, %f140, %f139;
	selp.f32 	%f18, %f139, %f141, %p13;
	mul.f32 	%f19, %f6, 0f46B4EA00;
	mul.f32 	%f142, %f19, %f8;
	fma.rn.f32 	%f20, %f142, 0f4854BA00, 0f46187800;
	mul.f32 	%f143, %f20, 0f3F22F983;
	cvt.rni.s32.f32 	%r616, %f143;
	cvt.rn.f32.s32 	%f144, %r616;
	fma.rn.f32 	%f145, %f144, 0fBFC90FDA, %f20;
	fma.rn.f32 	%f146, %f144, 0fB3A22168, %f145;
	fma.rn.f32 	%f475, %f144, 0fA7C234C5, %f146;
	abs.f32 	%f22, %f20;
	setp.ltu.f32 	%p14, %f22, 0f47CE4780;
	@%p14 bra 	$L__BB0_19;
	setp.neu.f32 	%p15, %f22, 0f7F800000;
	@%p15 bra 	$L__BB0_14;
	mov.f32 	%f149, 0f00000000;
	mul.rn.f32 	%f475, %f20, %f149;
	mov.b32 	%r616, 0;
	bra.uni 	$L__BB0_19;
$L__BB0_14:
	mov.b32 	%r22, %f20;
	mov.b64 	%rd266, 0;
	mov.b32 	%r613, 0;
	mov.u64 	%rd264, __cudart_i2opi_f;
	shl.b32 	%r268, %r22, 8;
	or.b32  	%r269, %r268, -2147483648;
	mov.u64 	%rd265, %rd1;
$L__BB0_15:
	.pragma "nounroll";
	ld.global.nc.u32 	%r267, [%rd264];
	mad.wide.u32 	%rd129, %r267, %r269, %rd266;
	shr.u64 	%rd266, %rd129, 32;
	st.local.u32 	[%rd265], %rd129;
	add.s32 	%r613, %r613, 1;
	add.s64 	%rd265, %rd265, 4;
	add.s64 	%rd264, %rd264, 4;
	setp.ne.s32 	%p16, %r613, 6;
	@%p16 bra 	$L__BB0_15;
	shr.u32 	%r270, %r22, 23;
	st.local.u32 	[%rd1+24], %rd266;
	and.b32  	%r25, %r270, 31;
	and.b32  	%r271, %r270, 224;
	add.s32 	%r272, %r271, -128;
	shr.u32 	%r273, %r272, 5;
	mul.wide.u32 	%rd130, %r273, 4;
	sub.s64 	%rd15, %rd1, %rd130;
	ld.local.u32 	%r614, [%rd15+24];
	ld.local.u32 	%r615, [%rd15+20];
	setp.eq.s32 	%p17, %r25, 0;
	@%p17 bra 	$L__BB0_18;
	shf.l.wrap.b32 	%r614, %r615, %r614, %r25;
	ld.local.u32 	%r274, [%rd15+16];
	shf.l.wrap.b32 	%r615, %r274, %r615, %r25;
$L__BB0_18:
	shr.u32 	%r275, %r614, 30;
	shf.l.wrap.b32 	%r276, %r615, %r614, 2;
	shl.b32 	%r277, %r615, 2;
	shr.u32 	%r278, %r276, 31;
	add.s32 	%r279, %r278, %r275;
	neg.s32 	%r280, %r279;
	setp.lt.s32 	%p18, %r22, 0;
	selp.b32 	%r616, %r280, %r279, %p18;
	xor.b32  	%r281, %r276, %r22;
	shr.s32 	%r282, %r276, 31;
	xor.b32  	%r283, %r282, %r276;
	xor.b32  	%r284, %r282, %r277;
	cvt.u64.u32 	%rd131, %r283;
	shl.b64 	%rd132, %rd131, 32;
	cvt.u64.u32 	%rd133, %r284;
	or.b64  	%rd134, %rd132, %rd133;
	cvt.rn.f64.s64 	%fd4, %rd134;
	mul.f64 	%fd5, %fd4, 0d3BF921FB54442D19;
	cvt.rn.f32.f64 	%f147, %fd5;
	neg.f32 	%f148, %f147;
	setp.lt.s32 	%p19, %r281, 0;
	selp.f32 	%f475, %f148, %f147, %p19;
$L__BB0_19:
	add.s32 	%r286, %r616, 1;
	mul.rn.f32 	%f150, %f475, %f475;
	and.b32  	%r287, %r616, 1;
	setp.eq.b32 	%p20, %r287, 1;
	selp.f32 	%f151, %f475, 0f3F800000, %p20;
	fma.rn.f32 	%f152, %f150, %f151, 0f00000000;
	fma.rn.f32 	%f153, %f150, 0f37CBAC00, 0fBAB607ED;
	selp.f32 	%f154, 0fB94D4153, %f153, %p20;
	selp.f32 	%f155, 0f3C0885E4, 0f3D2AAABB, %p20;
	fma.rn.f32 	%f156, %f154, %f150, %f155;
	selp.f32 	%f157, 0fBE2AAAA8, 0fBEFFFFFF, %p20;
	fma.rn.f32 	%f158, %f156, %f150, %f157;
	fma.rn.f32 	%f159, %f158, %f152, %f151;
	and.b32  	%r288, %r286, 2;
	setp.eq.s32 	%p21, %r288, 0;
	mov.f32 	%f160, 0f00000000;
	sub.f32 	%f161, %f160, %f159;
	selp.f32 	%f162, %f159, %f161, %p21;
	mul.f32 	%f163, %f18, 0f45368000;
	mul.f32 	%f26, %f163, %f162;
	mul.f32 	%f164, %f26, 0f3F22F983;
	cvt.rni.s32.f32 	%r624, %f164;
	cvt.rn.f32.s32 	%f165, %r624;
	fma.rn.f32 	%f166, %f165, 0fBFC90FDA, %f26;
	fma.rn.f32 	%f167, %f165, 0fB3A22168, %f166;
	fma.rn.f32 	%f477, %f165, 0fA7C234C5, %f167;
	abs.f32 	%f28, %f26;
	setp.ltu.f32 	%p22, %f28, 0f47CE4780;
	mov.u32 	%r620, %r624;
	mov.f32 	%f476, %f477;
	@%p22 bra 	$L__BB0_27;
	setp.neu.f32 	%p23, %f28, 0f7F800000;
	@%p23 bra 	$L__BB0_22;
	mov.f32 	%f170, 0f00000000;
	mul.rn.f32 	%f476, %f26, %f170;
	mov.b32 	%r620, 0;
	bra.uni 	$L__BB0_27;
$L__BB0_22:
	mov.b32 	%r35, %f26;
	mov.b64 	%rd269, 0;
	mov.b32 	%r617, 0;
	mov.u64 	%rd267, __cudart_i2opi_f;
	shl.b32 	%r291, %r35, 8;
	or.b32  	%r292, %r291, -2147483648;
	mov.u64 	%rd268, %rd1;
$L__BB0_23:
	.pragma "nounroll";
	ld.global.nc.u32 	%r290, [%rd267];
	mad.wide.u32 	%rd137, %r290, %r292, %rd269;
	shr.u64 	%rd269, %rd137, 32;
	st.local.u32 	[%rd268], %rd137;
	add.s32 	%r617, %r617, 1;
	add.s64 	%rd268, %rd268, 4;
	add.s64 	%rd267, %rd267, 4;
	setp.ne.s32 	%p24, %r617, 6;
	@%p24 bra 	$L__BB0_23;
	shr.u32 	%r293, %r35, 23;
	st.local.u32 	[%rd1+24], %rd269;
	and.b32  	%r38, %r293, 31;
	and.b32  	%r294, %r293, 224;
	add.s32 	%r295, %r294, -128;
	shr.u32 	%r296, %r295, 5;
	mul.wide.u32 	%rd138, %r296, 4;
	sub.s64 	%rd22, %rd1, %rd138;
	ld.local.u32 	%r618, [%rd22+24];
	ld.local.u32 	%r619, [%rd22+20];
	setp.eq.s32 	%p25, %r38, 0;
	@%p25 bra 	$L__BB0_26;
	shf.l.wrap.b32 	%r618, %r619, %r618, %r38;
	ld.local.u32 	%r297, [%rd22+16];
	shf.l.wrap.b32 	%r619, %r297, %r619, %r38;
$L__BB0_26:
	shr.u32 	%r298, %r618, 30;
	shf.l.wrap.b32 	%r299, %r619, %r618, 2;
	shl.b32 	%r300, %r619, 2;
	shr.u32 	%r301, %r299, 31;
	add.s32 	%r302, %r301, %r298;
	neg.s32 	%r303, %r302;
	setp.lt.s32 	%p26, %r35, 0;
	selp.b32 	%r620, %r303, %r302, %p26;
	xor.b32  	%r304, %r299, %r35;
	shr.s32 	%r305, %r299, 31;
	xor.b32  	%r306, %r305, %r299;
	xor.b32  	%r307, %r305, %r300;
	cvt.u64.u32 	%rd139, %r306;
	shl.b64 	%rd140, %rd139, 32;
	cvt.u64.u32 	%rd141, %r307;
	or.b64  	%rd142, %rd140, %rd141;
	cvt.rn.f64.s64 	%fd6, %rd142;
	mul.f64 	%fd7, %fd6, 0d3BF921FB54442D19;
	cvt.rn.f32.f64 	%f168, %fd7;
	neg.f32 	%f169, %f168;
	setp.lt.s32 	%p27, %r304, 0;
	selp.f32 	%f476, %f169, %f168, %p27;
$L__BB0_27:
	setp.ltu.f32 	%p28, %f28, 0f47CE4780;
	add.s32 	%r309, %r620, 1;
	mul.rn.f32 	%f171, %f476, %f476;
	and.b32  	%r310, %r620, 1;
	setp.eq.b32 	%p29, %r310, 1;
	selp.f32 	%f172, %f476, 0f3F800000, %p29;
	fma.rn.f32 	%f173, %f171, %f172, 0f00000000;
	fma.rn.f32 	%f174, %f171, 0f37CBAC00, 0fBAB607ED;
	selp.f32 	%f175, 0fB94D4153, %f174, %p29;
	selp.f32 	%f176, 0f3C0885E4, 0f3D2AAABB, %p29;
	fma.rn.f32 	%f177, %f175, %f171, %f176;
	selp.f32 	%f178, 0fBE2AAAA8, 0fBEFFFFFF, %p29;
	fma.rn.f32 	%f179, %f177, %f171, %f178;
	fma.rn.f32 	%f180, %f179, %f173, %f172;
	and.b32  	%r311, %r309, 2;
	setp.eq.s32 	%p30, %r311, 0;
	mov.f32 	%f181, 0f00000000;
	sub.f32 	%f182, %f181, %f180;
	selp.f32 	%f32, %f180, %f182, %p30;
	@%p28 bra 	$L__BB0_35;
	setp.neu.f32 	%p31, %f28, 0f7F800000;
	@%p31 bra 	$L__BB0_30;
	mov.f32 	%f185, 0f00000000;
	mul.rn.f32 	%f477, %f26, %f185;
	mov.b32 	%r624, 0;
	bra.uni 	$L__BB0_35;
$L__BB0_30:
	mov.b32 	%r47, %f26;
	mov.b64 	%rd272, 0;
	mov.b32 	%r621, 0;
	mov.u64 	%rd270, __cudart_i2opi_f;
	shl.b32 	%r314, %r47, 8;
	or.b32  	%r315, %r314, -2147483648;
	mov.u64 	%rd271, %rd1;
$L__BB0_31:
	.pragma "nounroll";
	ld.global.nc.u32 	%r313, [%rd270];
	mad.wide.u32 	%rd145, %r313, %r315, %rd272;
	shr.u64 	%rd272, %rd145, 32;
	st.local.u32 	[%rd271], %rd145;
	add.s32 	%r621, %r621, 1;
	add.s64 	%rd271, %rd271, 4;
	add.s64 	%rd270, %rd270, 4;
	setp.ne.s32 	%p32, %r621, 6;
	@%p32 bra 	$L__BB0_31;
	shr.u32 	%r316, %r47, 23;
	st.local.u32 	[%rd1+24], %rd272;
	and.b32  	%r50, %r316, 31;
	and.b32  	%r317, %r316, 224;
	add.s32 	%r318, %r317, -128;
	shr.u32 	%r319, %r318, 5;
	mul.wide.u32 	%rd146, %r319, 4;
	sub.s64 	%rd29, %rd1, %rd146;
	ld.local.u32 	%r622, [%rd29+24];
	ld.local.u32 	%r623, [%rd29+20];
	setp.eq.s32 	%p33, %r50, 0;
	@%p33 bra 	$L__BB0_34;
	shf.l.wrap.b32 	%r622, %r623, %r622, %r50;
	ld.local.u32 	%r320, [%rd29+16];
	shf.l.wrap.b32 	%r623, %r320, %r623, %r50;
$L__BB0_34:
	shr.u32 	%r321, %r622, 30;
	shf.l.wrap.b32 	%r322, %r623, %r622, 2;
	shl.b32 	%r323, %r623, 2;
	shr.u32 	%r324, %r322, 31;
	add.s32 	%r325, %r324, %r321;
	neg.s32 	%r326, %r325;
	setp.lt.s32 	%p34, %r47, 0;
	selp.b32 	%r624, %r326, %r325, %p34;
	xor.b32  	%r327, %r322, %r47;
	shr.s32 	%r328, %r322, 31;
	xor.b32  	%r329, %r328, %r322;
	xor.b32  	%r330, %r328, %r323;
	cvt.u64.u32 	%rd147, %r329;
	shl.b64 	%rd148, %rd147, 32;
	cvt.u64.u32 	%rd149, %r330;
	or.b64  	%rd150, %rd148, %rd149;
	cvt.rn.f64.s64 	%fd8, %rd150;
	mul.f64 	%fd9, %fd8, 0d3BF921FB54442D19;
	cvt.rn.f32.f64 	%f183, %fd9;
	neg.f32 	%f184, %f183;
	setp.lt.s32 	%p35, %r327, 0;
	selp.f32 	%f477, %f184, %f183, %p35;
$L__BB0_35:
	mul.rn.f32 	%f186, %f477, %f477;
	and.b32  	%r332, %r624, 1;
	setp.eq.b32 	%p36, %r332, 1;
	selp.f32 	%f187, 0f3F800000, %f477, %p36;
	fma.rn.f32 	%f188, %f186, %f187, 0f00000000;
	fma.rn.f32 	%f189, %f186, 0f37CBAC00, 0fBAB607ED;
	selp.f32 	%f190, %f189, 0fB94D4153, %p36;
	selp.f32 	%f191, 0f3D2AAABB, 0f3C0885E4, %p36;
	fma.rn.f32 	%f192, %f190, %f186, %f191;
	selp.f32 	%f193, 0fBEFFFFFF, 0fBE2AAAA8, %p36;
	fma.rn.f32 	%f194, %f192, %f186, %f193;
	fma.rn.f32 	%f195, %f194, %f188, %f187;
	and.b32  	%r333, %r624, 2;
	setp.eq.s32 	%p37, %r333, 0;
	mov.f32 	%f196, 0f00000000;
	sub.f32 	%f197, %f196, %f195;
	selp.f32 	%f198, %f195, %f197, %p37;
	mul.f32 	%f199, %f9, %f198;
	fma.rn.f32 	%f36, %f7, %f32, %f199;
	add.s32 	%r334, %r6, 1;
	cvt.rn.f32.s32 	%f200, %r334;
	selp.f32 	%f37, 0f00000000, %f200, %p149;
	mul.f32 	%f38, %f37, 0f46AB6C00;
	add.f32 	%f201, %f11, %f38;
	add.f32 	%f39, %f201, 0f460B4000;
	mul.f32 	%f202, %f39, 0f3F22F983;
	cvt.rni.s32.f32 	%r628, %f202;
	cvt.rn.f32.s32 	%f203, %r628;
	fma.rn.f32 	%f204, %f203, 0fBFC90FDA, %f39;
	fma.rn.f32 	%f205, %f203, 0fB3A22168, %f204;
	fma.rn.f32 	%f478, %f203, 0fA7C234C5, %f205;
	abs.f32 	%f41, %f39;
	setp.ltu.f32 	%p38, %f41, 0f47CE4780;
	@%p38 bra 	$L__BB0_43;
	setp.neu.f32 	%p39, %f41, 0f7F800000;
	@%p39 bra 	$L__BB0_38;
	mov.f32 	%f208, 0f00000000;
	mul.rn.f32 	%f478, %f39, %f208;
	mov.b32 	%r628, 0;
	bra.uni 	$L__BB0_43;
$L__BB0_38:
	mov.b32 	%r60, %f39;
	mov.b64 	%rd275, 0;
	mov.b32 	%r625, 0;
	mov.u64 	%rd273, __cudart_i2opi_f;
	shl.b32 	%r337, %r60, 8;
	or.b32  	%r338, %r337, -2147483648;
	mov.u64 	%rd274, %rd1;
$L__BB0_39:
	.pragma "nounroll";
	ld.global.nc.u32 	%r336, [%rd273];
	mad.wide.u32 	%rd153, %r336, %r338, %rd275;
	shr.u64 	%rd275, %rd153, 32;
	st.local.u32 	[%rd274], %rd153;
	add.s32 	%r625, %r625, 1;
	add.s64 	%rd274, %rd274, 4;
	add.s64 	%rd273, %rd273, 4;
	setp.ne.s32 	%p40, %r625, 6;
	@%p40 bra 	$L__BB0_39;
	shr.u32 	%r339, %r60, 23;
	st.local.u32 	[%rd1+24], %rd275;
	and.b32  	%r63, %r339, 31;
	and.b32  	%r340, %r339, 224;
	add.s32 	%r341, %r340, -128;
	shr.u32 	%r342, %r341, 5;
	mul.wide.u32 	%rd154, %r342, 4;
	sub.s64 	%rd36, %rd1, %rd154;
	ld.local.u32 	%r626, [%rd36+24];
	ld.local.u32 	%r627, [%rd36+20];
	setp.eq.s32 	%p41, %r63, 0;
	@%p41 bra 	$L__BB0_42;
	shf.l.wrap.b32 	%r626, %r627, %r626, %r63;
	ld.local.u32 	%r343, [%rd36+16];
	shf.l.wrap.b32 	%r627, %r343, %r627, %r63;
$L__BB0_42:
	shr.u32 	%r344, %r626, 30;
	shf.l.wrap.b32 	%r345, %r627, %r626, 2;
	shl.b32 	%r346, %r627, 2;
	shr.u32 	%r347, %r345, 31;
	add.s32 	%r348, %r347, %r344;
	neg.s32 	%r349, %r348;
	setp.lt.s32 	%p42, %r60, 0;
	selp.b32 	%r628, %r349, %r348, %p42;
	xor.b32  	%r350, %r345, %r60;
	shr.s32 	%r351, %r345, 31;
	xor.b32  	%r352, %r351, %r345;
	xor.b32  	%r353, %r351, %r346;
	cvt.u64.u32 	%rd155, %r352;
	shl.b64 	%rd156, %rd155, 32;
	cvt.u64.u32 	%rd157, %r353;
	or.b64  	%rd158, %rd156, %rd157;
	cvt.rn.f64.s64 	%fd10, %rd158;
	mul.f64 	%fd11, %fd10, 0d3BF921FB54442D19;
	cvt.rn.f32.f64 	%f206, %fd11;
	neg.f32 	%f207, %f206;
	setp.lt.s32 	%p43, %r350, 0;
	selp.f32 	%f478, %f207, %f206, %p43;
$L__BB0_43:
	mul.rn.f32 	%f209, %f478, %f478;
	and.b32  	%r355, %r628, 1;
	setp.eq.b32 	%p44, %r355, 1;
	selp.f32 	%f210, 0f3F800000, %f478, %p44;
	fma.rn.f32 	%f211, %f209, %f210, 0f00000000;
	fma.rn.f32 	%f212, %f209, 0f37CBAC00, 0fBAB607ED;
	selp.f32 	%f213, %f212, 0fB94D4153, %p44;
	selp.f32 	%f214, 0f3D2AAABB, 0f3C0885E4, %p44;
	fma.rn.f32 	%f215, %f213, %f209, %f214;
	selp.f32 	%f216, 0fBEFFFFFF, 0fBE2AAAA8, %p44;
	fma.rn.f32 	%f217, %f215, %f209, %f216;
	fma.rn.f32 	%f218, %f217, %f211, %f210;
	and.b32  	%r356, %r628, 2;
	setp.eq.s32 	%p45, %r356, 0;
	mov.f32 	%f219, 0f00000000;
	sub.f32 	%f220, %f219, %f218;
	selp.f32 	%f45, %f218, %f220, %p45;
	mul.f32 	%f46, %f37, 0f46B4EA00;
	mul.f32 	%f221, %f46, %f8;
	fma.rn.f32 	%f47, %f221, 0f4854BA00, 0f46187800;
	mul.f32 	%f222, %f47, 0f3F22F983;
	cvt.rni.s32.f32 	%r632, %f222;
	cvt.rn.f32.s32 	%f223, %r632;
	fma.rn.f32 	%f224, %f223, 0fBFC90FDA, %f47;
	fma.rn.f32 	%f225, %f223, 0fB3A22168, %f224;
	fma.rn.f32 	%f479, %f223, 0fA7C234C5, %f225;
	abs.f32 	%f49, %f47;
	setp.ltu.f32 	%p46, %f49, 0f47CE4780;
	@%p46 bra 	$L__BB0_51;
	setp.neu.f32 	%p47, %f49, 0f7F800000;
	@%p47 bra 	$L__BB0_46;
	mov.f32 	%f228, 0f00000000;
	mul.rn.f32 	%f479, %f47, %f228;
	mov.b32 	%r632, 0;
	bra.uni 	$L__BB0_51;
$L__BB0_46:
	mov.b32 	%r73, %f47;
	mov.b64 	%rd278, 0;
	mov.b32 	%r629, 0;
	mov.u64 	%rd276, __cudart_i2opi_f;
	shl.b32 	%r359, %r73, 8;
	or.b32  	%r360, %r359, -2147483648;
	mov.u64 	%rd277, %rd1;
$L__BB0_47:
	.pragma "nounroll";
	ld.global.nc.u32 	%r358, [%rd276];
	mad.wide.u32 	%rd161, %r358, %r360, %rd278;
	shr.u64 	%rd278, %rd161, 32;
	st.local.u32 	[%rd277], %rd161;
	add.s32 	%r629, %r629, 1;
	add.s64 	%rd277, %rd277, 4;
	add.s64 	%rd276, %rd276, 4;
	setp.ne.s32 	%p48, %r629, 6;
	@%p48 bra 	$L__BB0_47;
	shr.u32 	%r361, %r73, 23;
	st.local.u32 	[%rd1+24], %rd278;
	and.b32  	%r76, %r361, 31;
	and.b32  	%r362, %r361, 224;
	add.s32 	%r363, %r362, -128;
	shr.u32 	%r364, %r363, 5;
	mul.wide.u32 	%rd162, %r364, 4;
	sub.s64 	%rd43, %rd1, %rd162;
	ld.local.u32 	%r630, [%rd43+24];
	ld.local.u32 	%r631, [%rd43+20];
	setp.eq.s32 	%p49, %r76, 0;
	@%p49 bra 	$L__BB0_50;
	shf.l.wrap.b32 	%r630, %r631, %r630, %r76;
	ld.local.u32 	%r365, [%rd43+16];
	shf.l.wrap.b32 	%r631, %r365, %r631, %r76;
$L__BB0_50:
	shr.u32 	%r366, %r630, 30;
	shf.l.wrap.b32 	%r367, %r631, %r630, 2;
	shl.b32 	%r368, %r631, 2;
	shr.u32 	%r369, %r367, 31;
	add.s32 	%r370, %r369, %r366;
	neg.s32 	%r371, %r370;
	setp.lt.s32 	%p50, %r73, 0;
	selp.b32 	%r632, %r371, %r370, %p50;
	xor.b32  	%r372, %r367, %r73;
	shr.s32 	%r373, %r367, 31;
	xor.b32  	%r374, %r373, %r367;
	xor.b32  	%r375, %r373, %r368;
	cvt.u64.u32 	%rd163, %r374;
	shl.b64 	%rd164, %rd163, 32;
	cvt.u64.u32 	%rd165, %r375;
	or.b64  	%rd166, %rd164, %rd165;
	cvt.rn.f64.s64 	%fd12, %rd166;
	mul.f64 	%fd13, %fd12, 0d3BF921FB54442D19;
	cvt.rn.f32.f64 	%f226, %fd13;
	neg.f32 	%f227, %f226;
	setp.lt.s32 	%p51, %r372, 0;
	selp.f32 	%f479, %f227, %f226, %p51;
$L__BB0_51:
	add.s32 	%r377, %r632, 1;
	mul.rn.f32 	%f229, %f479, %f479;
	and.b32  	%r378, %r632, 1;
	setp.eq.b32 	%p52, %r378, 1;
	selp.f32 	%f230, %f479, 0f3F800000, %p52;
	fma.rn.f32 	%f231, %f229, %f230, 0f00000000;
	fma.rn.f32 	%f232, %f229, 0f37CBAC00, 0fBAB607ED;
	selp.f32 	%f233, 0fB94D4153, %f232, %p52;
	selp.f32 	%f234, 0f3C0885E4, 0f3D2AAABB, %p52;
	fma.rn.f32 	%f235, %f233, %f229, %f234;
	selp.f32 	%f236, 0fBE2AAAA8, 0fBEFFFFFF, %p52;
	fma.rn.f32 	%f237, %f235, %f229, %f236;
	fma.rn.f32 	%f238, %f237, %f231, %f230;
	and.b32  	%r379, %r377, 2;
	setp.eq.s32 	%p53, %r379, 0;
	mov.f32 	%f239, 0f00000000;
	sub.f32 	%f240, %f239, %f238;
	selp.f32 	%f241, %f238, %f240, %p53;
	mul.f32 	%f242, %f45, 0f45368000;
	mul.f32 	%f53, %f242, %f241;
	mul.f32 	%f243, %f53, 0f3F22F983;
	cvt.rni.s32.f32 	%r640, %f243;
	cvt.rn.f32.s32 	%f244, %r640;
	fma.rn.f32 	%f245, %f244, 0fBFC90FDA, %f53;
	fma.rn.f32 	%f246, %f244, 0fB3A22168, %f245;
	fma.rn.f32 	%f481, %f244, 0fA7C234C5, %f246;
	abs.f32 	%f55, %f53;
	setp.ltu.f32 	%p54, %f55, 0f47CE4780;
	mov.u32 	%r636, %r640;
	mov.f32 	%f480, %f481;
	@%p54 bra 	$L__BB0_59;
	setp.neu.f32 	%p55, %f55, 0f7F800000;
	@%p55 bra 	$L__BB0_54;
	mov.f32 	%f249, 0f00000000;
	mul.rn.f32 	%f480, %f53, %f249;
	mov.b32 	%r636, 0;
	bra.uni 	$L__BB0_59;
$L__BB0_54:
	mov.b32 	%r86, %f53;
	mov.b64 	%rd281, 0;
	mov.b32 	%r633, 0;
	mov.u64 	%rd279, __cudart_i2opi_f;
	shl.b32 	%r382, %r86, 8;
	or.b32  	%r383, %r382, -2147483648;
	mov.u64 	%rd280, %rd1;
$L__BB0_55:
	.pragma "nounroll";
	ld.global.nc.u32 	%r381, [%rd279];
	mad.wide.u32 	%rd169, %r381, %r383, %rd281;
	shr.u64 	%rd281, %rd169, 32;
	st.local.u32 	[%rd280], %rd169;
	add.s32 	%r633, %r633, 1;
	add.s64 	%rd280, %rd280, 4;
	add.s64 	%rd279, %rd279, 4;
	setp.ne.s32 	%p56, %r633, 6;
	@%p56 bra 	$L__BB0_55;
	shr.u32 	%r384, %r86, 23;
	st.local.u32 	[%rd1+24], %rd281;
	and.b32  	%r89, %r384, 31;
	and.b32  	%r385, %r384, 224;
	add.s32 	%r386, %r385, -128;
	shr.u32 	%r387, %r386, 5;
	mul.wide.u32 	%rd170, %r387, 4;
	sub.s64 	%rd50, %rd1, %rd170;
	ld.local.u32 	%r634, [%rd50+24];
	ld.local.u32 	%r635, [%rd50+20];
	setp.eq.s32 	%p57, %r89, 0;
	@%p57 bra 	$L__BB0_58;
	shf.l.wrap.b32 	%r634, %r635, %r634, %r89;
	ld.local.u32 	%r388, [%rd50+16];
	shf.l.wrap.b32 	%r635, %r388, %r635, %r89;
$L__BB0_58:
	shr.u32 	%r389, %r634, 30;
	shf.l.wrap.b32 	%r390, %r635, %r634, 2;
	shl.b32 	%r391, %r635, 2;
	shr.u32 	%r392, %r390, 31;
	add.s32 	%r393, %r392, %r389;
	neg.s32 	%r394, %r393;
	setp.lt.s32 	%p58, %r86, 0;
	selp.b32 	%r636, %r394, %r393, %p58;
	xor.b32  	%r395, %r390, %r86;
	shr.s32 	%r396, %r390, 31;
	xor.b32  	%r397, %r396, %r390;
	xor.b32  	%r398, %r396, %r391;
	cvt.u64.u32 	%rd171, %r397;
	shl.b64 	%rd172, %rd171, 32;
	cvt.u64.u32 	%rd173, %r398;
	or.b64  	%rd174, %rd172, %rd173;
	cvt.rn.f64.s64 	%fd14, %rd174;
	mul.f64 	%fd15, %fd14, 0d3BF921FB54442D19;
	cvt.rn.f32.f64 	%f247, %fd15;
	neg.f32 	%f248, %f247;
	setp.lt.s32 	%p59, %r395, 0;
	selp.f32 	%f480, %f248, %f247, %p59;
$L__BB0_59:
	setp.ltu.f32 	%p60, %f55, 0f47CE4780;
	add.s32 	%r400, %r636, 1;
	mul.rn.f32 	%f250, %f480, %f480;
	and.b32  	%r401, %r636, 1;
	setp.eq.b32 	%p61, %r401, 1;
	selp.f32 	%f251, %f480, 0f3F800000, %p61;
	fma.rn.f32 	%f252, %f250, %f251, 0f00000000;
	fma.rn.f32 	%f253, %f250, 0f37CBAC00, 0fBAB607ED;
	selp.f32 	%f254, 0fB94D4153, %f253, %p61;
	selp.f32 	%f255, 0f3C0885E4, 0f3D2AAABB, %p61;
	fma.rn.f32 	%f256, %f254, %f250, %f255;
	selp.f32 	%f257, 0fBE2AAAA8, 0fBEFFFFFF, %p61;
	fma.rn.f32 	%f258, %f256, %f250, %f257;
	fma.rn.f32 	%f259, %f258, %f252, %f251;
	and.b32  	%r402, %r400, 2;
	setp.eq.s32 	%p62, %r402, 0;
	mov.f32 	%f260, 0f00000000;
	sub.f32 	%f261, %f260, %f259;
	selp.f32 	%f59, %f259, %f261, %p62;
	@%p60 bra 	$L__BB0_67;
	setp.neu.f32 	%p63, %f55, 0f7F800000;
	@%p63 bra 	$L__BB0_62;
	mov.f32 	%f264, 0f00000000;
	mul.rn.f32 	%f481, %f53, %f264;
	mov.b32 	%r640, 0;
	bra.uni 	$L__BB0_67;
$L__BB0_62:
	mov.b32 	%r98, %f53;
	mov.b64 	%rd284, 0;
	mov.b32 	%r637, 0;
	mov.u64 	%rd282, __cudart_i2opi_f;
	shl.b32 	%r405, %r98, 8;
	or.b32  	%r406, %r405, -2147483648;
	mov.u64 	%rd283, %rd1;
$L__BB0_63:
	.pragma "nounroll";
	ld.global.nc.u32 	%r404, [%rd282];
	mad.wide.u32 	%rd177, %r404, %r406, %rd284;
	shr.u64 	%rd284, %rd177, 32;
	st.local.u32 	[%rd283], %rd177;
	add.s32 	%r637, %r637, 1;
	add.s64 	%rd283, %rd283, 4;
	add.s64 	%rd282, %rd282, 4;
	setp.ne.s32 	%p64, %r637, 6;
	@%p64 bra 	$L__BB0_63;
	shr.u32 	%r407, %r98, 23;
	st.local.u32 	[%rd1+24], %rd284;
	and.b32  	%r101, %r407, 31;
	and.b32  	%r408, %r407, 224;
	add.s32 	%r409, %r408, -128;
	shr.u32 	%r410, %r409, 5;
	mul.wide.u32 	%rd178, %r410, 4;
	sub.s64 	%rd57, %rd1, %rd178;
	ld.local.u32 	%r638, [%rd57+24];
	ld.local.u32 	%r639, [%rd57+20];
	setp.eq.s32 	%p65, %r101, 0;
	@%p65 bra 	$L__BB0_66;
	shf.l.wrap.b32 	%r638, %r639, %r638, %r101;
	ld.local.u32 	%r411, [%rd57+16];
	shf.l.wrap.b32 	%r639, %r411, %r639, %r101;
$L__BB0_66:
	shr.u32 	%r412, %r638, 30;
	shf.l.wrap.b32 	%r413, %r639, %r638, 2;
	shl.b32 	%r414, %r639, 2;
	shr.u32 	%r415, %r413, 31;
	add.s32 	%r416, %r415, %r412;
	neg.s32 	%r417, %r416;
	setp.lt.s32 	%p66, %r98, 0;
	selp.b32 	%r640, %r417, %r416, %p66;
	xor.b32  	%r418, %r413, %r98;
	shr.s32 	%r419, %r413, 31;
	xor.b32  	%r420, %r419, %r413;
	xor.b32  	%r421, %r419, %r414;
	cvt.u64.u32 	%rd179, %r420;
	shl.b64 	%rd180, %rd179, 32;
	cvt.u64.u32 	%rd181, %r421;
	or.b64  	%rd182, %rd180, %rd181;
	cvt.rn.f64.s64 	%fd16, %rd182;
	mul.f64 	%fd17, %fd16, 0d3BF921FB54442D19;
	cvt.rn.f32.f64 	%f262, %fd17;
	neg.f32 	%f263, %f262;
	setp.lt.s32 	%p67, %r418, 0;
	selp.f32 	%f481, %f263, %f262, %p67;
$L__BB0_67:
	cvt.rn.f32.s32 	%f265, %r5;
	setp.neu.f32 	%p68, %f5, %f265;
	mul.rn.f32 	%f266, %f481, %f481;
	and.b32  	%r423, %r640, 1;
	setp.eq.b32 	%p69, %r423, 1;
	selp.f32 	%f267, 0f3F800000, %f481, %p69;
	fma.rn.f32 	%f268, %f266, %f267, 0f00000000;
	fma.rn.f32 	%f269, %f266, 0f37CBAC00, 0fBAB607ED;
	selp.f32 	%f270, %f269, 0fB94D4153, %p69;
	selp.f32 	%f271, 0f3D2AAABB, 0f3C0885E4, %p69;
	fma.rn.f32 	%f272, %f270, %f266, %f271;
	selp.f32 	%f273, 0fBEFFFFFF, 0fBE2AAAA8, %p69;
	fma.rn.f32 	%f274, %f272, %f266, %f273;
	fma.rn.f32 	%f275, %f274, %f268, %f267;
	and.b32  	%r424, %r640, 2;
	setp.eq.s32 	%p70, %r424, 0;
	mov.f32 	%f276, 0f00000000;
	sub.f32 	%f277, %f276, %f275;
	selp.f32 	%f278, %f275, %f277, %p70;
	selp.f32 	%f279, 0f00000000, %f3, %p149;
	sub.f32 	%f63, %f279, %f37;
	mul.f32 	%f280, %f9, %f278;
	fma.rn.f32 	%f281, %f63, %f59, %f280;
	mov.f32 	%f282, 0f3F800000;
	sub.f32 	%f64, %f282, %f7;
	mul.f32 	%f283, %f7, %f281;
	fma.rn.f32 	%f284, %f64, %f36, %f283;
	setp.lt.f32 	%p71, %f281, %f36;
	cvt.rzi.s32.f32 	%r425, %f36;
	cvt.rn.f32.s32 	%f285, %r425;
	selp.f32 	%f286, %f281, %f36, %p71;
	selp.f32 	%f287, %f285, %f281, %p71;
	setp.lt.f32 	%p72, %f284, %f286;
	setp.gt.f32 	%p73, %f284, %f287;
	selp.f32 	%f288, %f287, %f284, %p73;
	selp.f32 	%f65, %f286, %f288, %p72;
	add.s32 	%r426, %r7, 1;
	cvt.rn.f32.s32 	%f289, %r426;
	selp.f32 	%f66, %f289, 0f00000000, %p68;
	mul.f32 	%f67, %f66, 0f48274F00;
	add.f32 	%f290, %f10, %f67;
	add.f32 	%f68, %f290, 0f460B4000;
	mul.f32 	%f291, %f68, 0f3F22F983;
	cvt.rni.s32.f32 	%r644, %f291;
	cvt.rn.f32.s32 	%f292, %r644;
	fma.rn.f32 	%f293, %f292, 0fBFC90FDA, %f68;
	fma.rn.f32 	%f294, %f292, 0fB3A22168, %f293;
	fma.rn.f32 	%f482, %f292, 0fA7C234C5, %f294;
	abs.f32 	%f70, %f68;
	setp.ltu.f32 	%p74, %f70, 0f47CE4780;
	@%p74 bra 	$L__BB0_75;
	setp.neu.f32 	%p75, %f70, 0f7F800000;
	@%p75 bra 	$L__BB0_70;
	mov.f32 	%f297, 0f00000000;
	mul.rn.f32 	%f482, %f68, %f297;
	mov.b32 	%r644, 0;
	bra.uni 	$L__BB0_75;
$L__BB0_70:
	mov.b32 	%r111, %f68;
	mov.b64 	%rd287, 0;
	mov.b32 	%r641, 0;
	mov.u64 	%rd285, __cudart_i2opi_f;
	shl.b32 	%r429, %r111, 8;
	or.b32  	%r430, %r429, -2147483648;
	mov.u64 	%rd286, %rd1;
$L__BB0_71:
	.pragma "nounroll";
	ld.global.nc.u32 	%r428, [%rd285];
	mad.wide.u32 	%rd185, %r428, %r430, %rd287;
	shr.u64 	%rd287, %rd185, 32;
	st.local.u32 	[%rd286], %rd185;
	add.s32 	%r641, %r641, 1;
	add.s64 	%rd286, %rd286, 4;
	add.s64 	%rd285, %rd285, 4;
	setp.ne.s32 	%p76, %r641, 6;
	@%p76 bra 	$L__BB0_71;
	shr.u32 	%r431, %r111, 23;
	st.local.u32 	[%rd1+24], %rd287;
	and.b32  	%r114, %r431, 31;
	and.b32  	%r432, %r431, 224;
	add.s32 	%r433, %r432, -128;
	shr.u32 	%r434, %r433, 5;
	mul.wide.u32 	%rd186, %r434, 4;
	sub.s64 	%rd64, %rd1, %rd186;
	ld.local.u32 	%r642, [%rd64+24];
	ld.local.u32 	%r643, [%rd64+20];
	setp.eq.s32 	%p77, %r114, 0;
	@%p77 bra 	$L__BB0_74;
	shf.l.wrap.b32 	%r642, %r643, %r642, %r114;
	ld.local.u32 	%r435, [%rd64+16];
	shf.l.wrap.b32 	%r643, %r435, %r643, %r114;
$L__BB0_74:
	shr.u32 	%r436, %r642, 30;
	shf.l.wrap.b32 	%r437, %r643, %r642, 2;
	shl.b32 	%r438, %r643, 2;
	shr.u32 	%r439, %r437, 31;
	add.s32 	%r440, %r439, %r436;
	neg.s32 	%r441, %r440;
	setp.lt.s32 	%p78, %r111, 0;
	selp.b32 	%r644, %r441, %r440, %p78;
	xor.b32  	%r442, %r437, %r111;
	shr.s32 	%r443, %r437, 31;
	xor.b32  	%r444, %r443, %r437;
	xor.b32  	%r445, %r443, %r438;
	cvt.u64.u32 	%rd187, %r444;
	shl.b64 	%rd188, %rd187, 32;
	cvt.u64.u32 	%rd189, %r445;
	or.b64  	%rd190, %rd188, %rd189;
	cvt.rn.f64.s64 	%fd18, %rd190;
	mul.f64 	%fd19, %fd18, 0d3BF921FB54442D19;
	cvt.rn.f32.f64 	%f295, %fd19;
	neg.f32 	%f296, %f295;
	setp.lt.s32 	%p79, %r442, 0;
	selp.f32 	%f482, %f296, %f295, %p79;
$L__BB0_75:
	mul.rn.f32 	%f298, %f482, %f482;
	and.b32  	%r447, %r644, 1;
	setp.eq.b32 	%p80, %r447, 1;
	selp.f32 	%f299, 0f3F800000, %f482, %p80;
	fma.rn.f32 	%f300, %f298, %f299, 0f00000000;
	fma.rn.f32 	%f301, %f298, 0f37CBAC00, 0fBAB607ED;
	selp.f32 	%f302, %f301, 0fB94D4153, %p80;
	selp.f32 	%f303, 0f3D2AAABB, 0f3C0885E4, %p80;
	fma.rn.f32 	%f304, %f302, %f298, %f303;
	selp.f32 	%f305, 0fBEFFFFFF, 0fBE2AAAA8, %p80;
	fma.rn.f32 	%f306, %f304, %f298, %f305;
	fma.rn.f32 	%f307, %f306, %f300, %f299;
	and.b32  	%r448, %r644, 2;
	setp.eq.s32 	%p81, %r448, 0;
	mov.f32 	%f308, 0f00000000;
	sub.f32 	%f309, %f308, %f307;
	selp.f32 	%f74, %f307, %f309, %p81;
	mul.f32 	%f310, %f19, %f66;
	fma.rn.f32 	%f75, %f310, 0f4854BA00, 0f46187800;
	mul.f32 	%f311, %f75, 0f3F22F983;
	cvt.rni.s32.f32 	%r648, %f311;
	cvt.rn.f32.s32 	%f312, %r648;
	fma.rn.f32 	%f313, %f312, 0fBFC90FDA, %f75;
	fma.rn.f32 	%f314, %f312, 0fB3A22168, %f313;
	fma.rn.f32 	%f483, %f312, 0fA7C234C5, %f314;
	abs.f32 	%f77, %f75;
	setp.ltu.f32 	%p82, %f77, 0f47CE4780;
	@%p82 bra 	$L__BB0_83;
	setp.neu.f32 	%p83, %f77, 0f7F800000;
	@%p83 bra 	$L__BB0_78;
	mov.f32 	%f317, 0f00000000;
	mul.rn.f32 	%f483, %f75, %f317;
	mov.b32 	%r648, 0;
	bra.uni 	$L__BB0_83;
$L__BB0_78:
	mov.b32 	%r124, %f75;
	mov.b64 	%rd290, 0;
	mov.b32 	%r645, 0;
	mov.u64 	%rd288, __cudart_i2opi_f;
	shl.b32 	%r451, %r124, 8;
	or.b32  	%r452, %r451, -2147483648;
	mov.u64 	%rd289, %rd1;
$L__BB0_79:
	.pragma "nounroll";
	ld.global.nc.u32 	%r450, [%rd288];
	mad.wide.u32 	%rd193, %r450, %r452, %rd290;
	shr.u64 	%rd290, %rd193, 32;
	st.local.u32 	[%rd289], %rd193;
	add.s32 	%r645, %r645, 1;
	add.s64 	%rd289, %rd289, 4;
	add.s64 	%rd288, %rd288, 4;
	setp.ne.s32 	%p84, %r645, 6;
	@%p84 bra 	$L__BB0_79;
	shr.u32 	%r453, %r124, 23;
	st.local.u32 	[%rd1+24], %rd290;
	and.b32  	%r127, %r453, 31;
	and.b32  	%r454, %r453, 224;
	add.s32 	%r455, %r454, -128;
	shr.u32 	%r456, %r455, 5;
	mul.wide.u32 	%rd194, %r456, 4;
	sub.s64 	%rd71, %rd1, %rd194;
	ld.local.u32 	%r646, [%rd71+24];
	ld.local.u32 	%r647, [%rd71+20];
	setp.eq.s32 	%p85, %r127, 0;
	@%p85 bra 	$L__BB0_82;
	shf.l.wrap.b32 	%r646, %r647, %r646, %r127;
	ld.local.u32 	%r457, [%rd71+16];
	shf.l.wrap.b32 	%r647, %r457, %r647, %r127;
$L__BB0_82:
	shr.u32 	%r458, %r646, 30;
	shf.l.wrap.b32 	%r459, %r647, %r646, 2;
	shl.b32 	%r460, %r647, 2;
	shr.u32 	%r461, %r459, 31;
	add.s32 	%r462, %r461, %r458;
	neg.s32 	%r463, %r462;
	setp.lt.s32 	%p86, %r124, 0;
	selp.b32 	%r648, %r463, %r462, %p86;
	xor.b32  	%r464, %r459, %r124;
	shr.s32 	%r465, %r459, 31;
	xor.b32  	%r466, %r465, %r459;
	xor.b32  	%r467, %r465, %r460;
	cvt.u64.u32 	%rd195, %r466;
	shl.b64 	%rd196, %rd195, 32;
	cvt.u64.u32 	%rd197, %r467;
	or.b64  	%rd198, %rd196, %rd197;
	cvt.rn.f64.s64 	%fd20, %rd198;
	mul.f64 	%fd21, %fd20, 0d3BF921FB54442D19;
	cvt.rn.f32.f64 	%f315, %fd21;
	neg.f32 	%f316, %f315;
	setp.lt.s32 	%p87, %r464, 0;
	selp.f32 	%f483, %f316, %f315, %p87;
$L__BB0_83:
	add.s32 	%r469, %r648, 1;
	mul.rn.f32 	%f318, %f483, %f483;
	and.b32  	%r470, %r648, 1;
	setp.eq.b32 	%p88, %r470, 1;
	selp.f32 	%f319, %f483, 0f3F800000, %p88;
	fma.rn.f32 	%f320, %f318, %f319, 0f00000000;
	fma.rn.f32 	%f321, %f318, 0f37CBAC00, 0fBAB607ED;
	selp.f32 	%f322, 0fB94D4153, %f321, %p88;
	selp.f32 	%f323, 0f3C0885E4, 0f3D2AAABB, %p88;
	fma.rn.f32 	%f324, %f322, %f318, %f323;
	selp.f32 	%f325, 0fBE2AAAA8, 0fBEFFFFFF, %p88;
	fma.rn.f32 	%f326, %f324, %f318, %f325;
	fma.rn.f32 	%f327, %f326, %f320, %f319;
	and.b32  	%r471, %r469, 2;
	setp.eq.s32 	%p89, %r471, 0;
	mov.f32 	%f328, 0f00000000;
	sub.f32 	%f329, %f328, %f327;
	selp.f32 	%f330, %f327, %f329, %p89;
	mul.f32 	%f331, %f74, 0f45368000;
	mul.f32 	%f81, %f331, %f330;
	mul.f32 	%f332, %f81, 0f3F22F983;
	cvt.rni.s32.f32 	%r656, %f332;
	cvt.rn.f32.s32 	%f333, %r656;
	fma.rn.f32 	%f334, %f333, 0fBFC90FDA, %f81;
	fma.rn.f32 	%f335, %f333, 0fB3A22168, %f334;
	fma.rn.f32 	%f485, %f333, 0fA7C234C5, %f335;
	abs.f32 	%f83, %f81;
	setp.ltu.f32 	%p90, %f83, 0f47CE4780;
	mov.u32 	%r652, %r656;
	mov.f32 	%f484, %f485;
	@%p90 bra 	$L__BB0_91;
	setp.neu.f32 	%p91, %f83, 0f7F800000;
	@%p91 bra 	$L__BB0_86;
	mov.f32 	%f338, 0f00000000;
	mul.rn.f32 	%f484, %f81, %f338;
	mov.b32 	%r652, 0;
	bra.uni 	$L__BB0_91;
$L__BB0_86:
	mov.b32 	%r137, %f81;
	mov.b64 	%rd293, 0;
	mov.b32 	%r649, 0;
	mov.u64 	%rd291, __cudart_i2opi_f;
	shl.b32 	%r474, %r137, 8;
	or.b32  	%r475, %r474, -2147483648;
	mov.u64 	%rd292, %rd1;
$L__BB0_87:
	.pragma "nounroll";
	ld.global.nc.u32 	%r473, [%rd291];
	mad.wide.u32 	%rd201, %r473, %r475, %rd293;
	shr.u64 	%rd293, %rd201, 32;
	st.local.u32 	[%rd292], %rd201;
	add.s32 	%r649, %r649, 1;
	add.s64 	%rd292, %rd292, 4;
	add.s64 	%rd291, %rd291, 4;
	setp.ne.s32 	%p92, %r649, 6;
	@%p92 bra 	$L__BB0_87;
	shr.u32 	%r476, %r137, 23;
	st.local.u32 	[%rd1+24], %rd293;
	and.b32  	%r140, %r476, 31;
	and.b32  	%r477, %r476, 224;
	add.s32 	%r478, %r477, -128;
	shr.u32 	%r479, %r478, 5;
	mul.wide.u32 	%rd202, %r479, 4;
	sub.s64 	%rd78, %rd1, %rd202;
	ld.local.u32 	%r650, [%rd78+24];
	ld.local.u32 	%r651, [%rd78+20];
	setp.eq.s32 	%p93, %r140, 0;
	@%p93 bra 	$L__BB0_90;
	shf.l.wrap.b32 	%r650, %r651, %r650, %r140;
	ld.local.u32 	%r480, [%rd78+16];
	shf.l.wrap.b32 	%r651, %r480, %r651, %r140;
$L__BB0_90:
	shr.u32 	%r481, %r650, 30;
	shf.l.wrap.b32 	%r482, %r651, %r650, 2;
	shl.b32 	%r483, %r651, 2;
	shr.u32 	%r484, %r482, 31;
	add.s32 	%r485, %r484, %r481;
	neg.s32 	%r486, %r485;
	setp.lt.s32 	%p94, %r137, 0;
	selp.b32 	%r652, %r486, %r485, %p94;
	xor.b32  	%r487, %r482, %r137;
	shr.s32 	%r488, %r482, 31;
	xor.b32  	%r489, %r488, %r482;
	xor.b32  	%r490, %r488, %r483;
	cvt.u64.u32 	%rd203, %r489;
	shl.b64 	%rd204, %rd203, 32;
	cvt.u64.u32 	%rd205, %r490;
	or.b64  	%rd206, %rd204, %rd205;
	cvt.rn.f64.s64 	%fd22, %rd206;
	mul.f64 	%fd23, %fd22, 0d3BF921FB54442D19;
	cvt.rn.f32.f64 	%f336, %fd23;
	neg.f32 	%f337, %f336;
	setp.lt.s32 	%p95, %r487, 0;
	selp.f32 	%f484, %f337, %f336, %p95;
$L__BB0_91:
	setp.ltu.f32 	%p96, %f83, 0f47CE4780;
	add.s32 	%r492, %r652, 1;
	mul.rn.f32 	%f339, %f484, %f484;
	and.b32  	%r493, %r652, 1;
	setp.eq.b32 	%p97, %r493, 1;
	selp.f32 	%f340, %f484, 0f3F800000, %p97;
	fma.rn.f32 	%f341, %f339, %f340, 0f00000000;
	fma.rn.f32 	%f342, %f339, 0f37CBAC00, 0fBAB607ED;
	selp.f32 	%f343, 0fB94D4153, %f342, %p97;
	selp.f32 	%f344, 0f3C0885E4, 0f3D2AAABB, %p97;
	fma.rn.f32 	%f345, %f343, %f339, %f344;
	selp.f32 	%f346, 0fBE2AAAA8, 0fBEFFFFFF, %p97;
	fma.rn.f32 	%f347, %f345, %f339, %f346;
	fma.rn.f32 	%f348, %f347, %f341, %f340;
	and.b32  	%r494, %r492, 2;
	setp.eq.s32 	%p98, %r494, 0;
	mov.f32 	%f349, 0f00000000;
	sub.f32 	%f350, %f349, %f348;
	selp.f32 	%f87, %f348, %f350, %p98;
	@%p96 bra 	$L__BB0_99;
	setp.neu.f32 	%p99, %f83, 0f7F800000;
	@%p99 bra 	$L__BB0_94;
	mov.f32 	%f353, 0f00000000;
	mul.rn.f32 	%f485, %f81, %f353;
	mov.b32 	%r656, 0;
	bra.uni 	$L__BB0_99;
$L__BB0_94:
	mov.b32 	%r149, %f81;
	mov.b64 	%rd296, 0;
	mov.b32 	%r653, 0;
	mov.u64 	%rd294, __cudart_i2opi_f;
	shl.b32 	%r497, %r149, 8;
	or.b32  	%r498, %r497, -2147483648;
	mov.u64 	%rd295, %rd1;
$L__BB0_95:
	.pragma "nounroll";
	ld.global.nc.u32 	%r496, [%rd294];
	mad.wide.u32 	%rd209, %r496, %r498, %rd296;
	shr.u64 	%rd296, %rd209, 32;
	st.local.u32 	[%rd295], %rd209;
	add.s32 	%r653, %r653, 1;
	add.s64 	%rd295, %rd295, 4;
	add.s64 	%rd294, %rd294, 4;
	setp.ne.s32 	%p100, %r653, 6;
	@%p100 bra 	$L__BB0_95;
	shr.u32 	%r499, %r149, 23;
	st.local.u32 	[%rd1+24], %rd296;
	and.b32  	%r152, %r499, 31;
	and.b32  	%r500, %r499, 224;
	add.s32 	%r501, %r500, -128;
	shr.u32 	%r502, %r501, 5;
	mul.wide.u32 	%rd210, %r502, 4;
	sub.s64 	%rd85, %rd1, %rd210;
	ld.local.u32 	%r654, [%rd85+24];
	ld.local.u32 	%r655, [%rd85+20];
	setp.eq.s32 	%p101, %r152, 0;
	@%p101 bra 	$L__BB0_98;
	shf.l.wrap.b32 	%r654, %r655, %r654, %r152;
	ld.local.u32 	%r503, [%rd85+16];
	shf.l.wrap.b32 	%r655, %r503, %r655, %r152;
$L__BB0_98:
	shr.u32 	%r504, %r654, 30;
	shf.l.wrap.b32 	%r505, %r655, %r654, 2;
	shl.b32 	%r506, %r655, 2;
	shr.u32 	%r507, %r505, 31;
	add.s32 	%r508, %r507, %r504;
	neg.s32 	%r509, %r508;
	setp.lt.s32 	%p102, %r149, 0;
	selp.b32 	%r656, %r509, %r508, %p102;
	xor.b32  	%r510, %r505, %r149;
	shr.s32 	%r511, %r505, 31;
	xor.b32  	%r512, %r511, %r505;
	xor.b32  	%r513, %r511, %r506;
	cvt.u64.u32 	%rd211, %r512;
	shl.b64 	%rd212, %rd211, 32;
	cvt.u64.u32 	%rd213, %r513;
	or.b64  	%rd214, %rd212, %rd213;
	cvt.rn.f64.s64 	%fd24, %rd214;
	mul.f64 	%fd25, %fd24, 0d3BF921FB54442D19;
	cvt.rn.f32.f64 	%f351, %fd25;
	neg.f32 	%f352, %f351;
	setp.lt.s32 	%p103, %r510, 0;
	selp.f32 	%f485, %f352, %f351, %p103;
$L__BB0_99:
	mul.rn.f32 	%f354, %f485, %f485;
	and.b32  	%r515, %r656, 1;
	setp.eq.b32 	%p104, %r515, 1;
	selp.f32 	%f355, 0f3F800000, %f485, %p104;
	fma.rn.f32 	%f356, %f354, %f355, 0f00000000;
	fma.rn.f32 	%f357, %f354, 0f37CBAC00, 0fBAB607ED;
	selp.f32 	%f358, %f357, 0fB94D4153, %p104;
	selp.f32 	%f359, 0f3D2AAABB, 0f3C0885E4, %p104;
	fma.rn.f32 	%f360, %f358, %f354, %f359;
	selp.f32 	%f361, 0fBEFFFFFF, 0fBE2AAAA8, %p104;
	fma.rn.f32 	%f362, %f360, %f354, %f361;
	fma.rn.f32 	%f363, %f362, %f356, %f355;
	and.b32  	%r516, %r656, 2;
	setp.eq.s32 	%p105, %r516, 0;
	mov.f32 	%f364, 0f00000000;
	sub.f32 	%f365, %f364, %f363;
	selp.f32 	%f366, %f363, %f365, %p105;
	cvt.rn.f32.s32 	%f367, %r5;
	setp.neu.f32 	%p106, %f5, %f367;
	selp.f32 	%f368, %f4, 0f00000000, %p106;
	sub.f32 	%f91, %f368, %f66;
	mul.f32 	%f369, %f91, %f366;
	fma.rn.f32 	%f92, %f7, %f87, %f369;
	add.f32 	%f370, %f38, %f67;
	add.f32 	%f93, %f370, 0f460B4000;
	mul.f32 	%f371, %f93, 0f3F22F983;
	cvt.rni.s32.f32 	%r660, %f371;
	cvt.rn.f32.s32 	%f372, %r660;
	fma.rn.f32 	%f373, %f372, 0fBFC90FDA, %f93;
	fma.rn.f32 	%f374, %f372, 0fB3A22168, %f373;
	fma.rn.f32 	%f486, %f372, 0fA7C234C5, %f374;
	abs.f32 	%f95, %f93;
	setp.ltu.f32 	%p107, %f95, 0f47CE4780;
	@%p107 bra 	$L__BB0_107;
	setp.neu.f32 	%p108, %f95, 0f7F800000;
	@%p108 bra 	$L__BB0_102;
	mov.f32 	%f377, 0f00000000;
	mul.rn.f32 	%f486, %f93, %f377;
	mov.b32 	%r660, 0;
	bra.uni 	$L__BB0_107;
$L__BB0_102:
	mov.b32 	%r162, %f93;
	shl.b32 	%r518, %r162, 8;
	or.b32  	%r163, %r518, -2147483648;
	mov.b64 	%rd299, 0;
	mov.b32 	%r657, 0;
	mov.u64 	%rd297, __cudart_i2opi_f;
	mov.u64 	%rd298, %rd1;
$L__BB0_103:
	.pragma "nounroll";
	ld.global.nc.u32 	%r519, [%rd297];
	mad.wide.u32 	%rd217, %r519, %r163, %rd299;
	shr.u64 	%rd299, %rd217, 32;
	st.local.u32 	[%rd298], %rd217;
	add.s32 	%r657, %r657, 1;
	add.s64 	%rd298, %rd298, 4;
	add.s64 	%rd297, %rd297, 4;
	setp.ne.s32 	%p109, %r657, 6;
	@%p109 bra 	$L__BB0_103;
	shr.u32 	%r520, %r162, 23;
	st.local.u32 	[%rd1+24], %rd299;
	and.b32  	%r166, %r520, 31;
	and.b32  	%r521, %r520, 224;
	add.s32 	%r522, %r521, -128;
	shr.u32 	%r523, %r522, 5;
	mul.wide.u32 	%rd218, %r523, 4;
	sub.s64 	%rd92, %rd1, %rd218;
	ld.local.u32 	%r658, [%rd92+24];
	ld.local.u32 	%r659, [%rd92+20];
	setp.eq.s32 	%p110, %r166, 0;
	@%p110 bra 	$L__BB0_106;
	shf.l.wrap.b32 	%r658, %r659, %r658, %r166;
	ld.local.u32 	%r524, [%rd92+16];
	shf.l.wrap.b32 	%r659, %r524, %r659, %r166;
$L__BB0_106:
	shr.u32 	%r525, %r658, 30;
	shf.l.wrap.b32 	%r526, %r659, %r658, 2;
	shl.b32 	%r527, %r659, 2;
	shr.u32 	%r528, %r526, 31;
	add.s32 	%r529, %r528, %r525;
	neg.s32 	%r530, %r529;
	setp.lt.s32 	%p111, %r162, 0;
	selp.b32 	%r660, %r530, %r529, %p111;
	xor.b32  	%r531, %r526, %r162;
	shr.s32 	%r532, %r526, 31;
	xor.b32  	%r533, %r532, %r526;
	xor.b32  	%r534, %r532, %r527;
	cvt.u64.u32 	%rd219, %r533;
	shl.b64 	%rd220, %rd219, 32;
	cvt.u64.u32 	%rd221, %r534;
	or.b64  	%rd222, %rd220, %rd221;
	cvt.rn.f64.s64 	%fd26, %rd222;
	mul.f64 	%fd27, %fd26, 0d3BF921FB54442D19;
	cvt.rn.f32.f64 	%f375, %fd27;
	neg.f32 	%f376, %f375;
	setp.lt.s32 	%p112, %r531, 0;
	selp.f32 	%f486, %f376, %f375, %p112;
$L__BB0_107:
	mul.rn.f32 	%f378, %f486, %f486;
	and.b32  	%r536, %r660, 1;
	setp.eq.b32 	%p113, %r536, 1;
	selp.f32 	%f379, 0f3F800000, %f486, %p113;
	fma.rn.f32 	%f380, %f378, %f379, 0f00000000;
	fma.rn.f32 	%f381, %f378, 0f37CBAC00, 0fBAB607ED;
	selp.f32 	%f382, %f381, 0fB94D4153, %p113;
	selp.f32 	%f383, 0f3D2AAABB, 0f3C0885E4, %p113;
	fma.rn.f32 	%f384, %f382, %f378, %f383;
	selp.f32 	%f385, 0fBEFFFFFF, 0fBE2AAAA8, %p113;
	fma.rn.f32 	%f386, %f384, %f378, %f385;
	fma.rn.f32 	%f387, %f386, %f380, %f379;
	and.b32  	%r537, %r660, 2;
	setp.eq.s32 	%p114, %r537, 0;
	mov.f32 	%f388, 0f00000000;
	sub.f32 	%f389, %f388, %f387;
	selp.f32 	%f99, %f387, %f389, %p114;
	mul.f32 	%f390, %f46, %f66;
	fma.rn.f32 	%f100, %f390, 0f4854BA00, 0f46187800;
	mul.f32 	%f391, %f100, 0f3F22F983;
	cvt.rni.s32.f32 	%r664, %f391;
	cvt.rn.f32.s32 	%f392, %r664;
	fma.rn.f32 	%f393, %f392, 0fBFC90FDA, %f100;
	fma.rn.f32 	%f394, %f392, 0fB3A22168, %f393;
	fma.rn.f32 	%f487, %f392, 0fA7C234C5, %f394;
	abs.f32 	%f102, %f100;
	setp.ltu.f32 	%p115, %f102, 0f47CE4780;
	@%p115 bra 	$L__BB0_115;
	setp.neu.f32 	%p116, %f102, 0f7F800000;
	@%p116 bra 	$L__BB0_110;
	mov.f32 	%f397, 0f00000000;
	mul.rn.f32 	%f487, %f100, %f397;
	mov.b32 	%r664, 0;
	bra.uni 	$L__BB0_115;
$L__BB0_110:
	mov.b32 	%r176, %f100;
	shl.b32 	%r539, %r176, 8;
	or.b32  	%r177, %r539, -2147483648;
	mov.b64 	%rd302, 0;
	mov.b32 	%r661, 0;
	mov.u64 	%rd300, __cudart_i2opi_f;
	mov.u64 	%rd301, %rd1;
$L__BB0_111:
	.pragma "nounroll";
	ld.global.nc.u32 	%r540, [%rd300];
	mad.wide.u32 	%rd225, %r540, %r177, %rd302;
	shr.u64 	%rd302, %rd225, 32;
	st.local.u32 	[%rd301], %rd225;
	add.s32 	%r661, %r661, 1;
	add.s64 	%rd301, %rd301, 4;
	add.s64 	%rd300, %rd300, 4;
	setp.ne.s32 	%p117, %r661, 6;
	@%p117 bra 	$L__BB0_111;
	shr.u32 	%r541, %r176, 23;
	st.local.u32 	[%rd1+24], %rd302;
	and.b32  	%r180, %r541, 31;
	and.b32  	%r542, %r541, 224;
	add.s32 	%r543, %r542, -128;
	shr.u32 	%r544, %r543, 5;
	mul.wide.u32 	%rd226, %r544, 4;
	sub.s64 	%rd99, %rd1, %rd226;
	ld.local.u32 	%r662, [%rd99+24];
	ld.local.u32 	%r663, [%rd99+20];
	setp.eq.s32 	%p118, %r180, 0;
	@%p118 bra 	$L__BB0_114;
	shf.l.wrap.b32 	%r662, %r663, %r662, %r180;
	ld.local.u32 	%r545, [%rd99+16];
	shf.l.wrap.b32 	%r663, %r545, %r663, %r180;
$L__BB0_114:
	shr.u32 	%r546, %r662, 30;
	shf.l.wrap.b32 	%r547, %r663, %r662, 2;
	shl.b32 	%r548, %r663, 2;
	shr.u32 	%r549, %r547, 31;
	add.s32 	%r550, %r549, %r546;
	neg.s32 	%r551, %r550;
	setp.lt.s32 	%p119, %r176, 0;
	selp.b32 	%r664, %r551, %r550, %p119;
	xor.b32  	%r552, %r547, %r176;
	shr.s32 	%r553, %r547, 31;
	xor.b32  	%r554, %r553, %r547;
	xor.b32  	%r555, %r553, %r548;
	cvt.u64.u32 	%rd227, %r554;
	shl.b64 	%rd228, %rd227, 32;
	cvt.u64.u32 	%rd229, %r555;
	or.b64  	%rd230, %rd228, %rd229;
	cvt.rn.f64.s64 	%fd28, %rd230;
	mul.f64 	%fd29, %fd28, 0d3BF921FB54442D19;
	cvt.rn.f32.f64 	%f395, %fd29;
	neg.f32 	%f396, %f395;
	setp.lt.s32 	%p120, %r552, 0;
	selp.f32 	%f487, %f396, %f395, %p120;
$L__BB0_115:
	add.s32 	%r557, %r664, 1;
	mul.rn.f32 	%f398, %f487, %f487;
	and.b32  	%r558, %r664, 1;
	setp.eq.b32 	%p121, %r558, 1;
	selp.f32 	%f399, %f487, 0f3F800000, %p121;
	fma.rn.f32 	%f400, %f398, %f399, 0f00000000;
	fma.rn.f32 	%f401, %f398, 0f37CBAC00, 0fBAB607ED;
	selp.f32 	%f402, 0fB94D4153, %f401, %p121;
	selp.f32 	%f403, 0f3C0885E4, 0f3D2AAABB, %p121;
	fma.rn.f32 	%f404, %f402, %f398, %f403;
	selp.f32 	%f405, 0fBE2AAAA8, 0fBEFFFFFF, %p121;
	fma.rn.f32 	%f406, %f404, %f398, %f405;
	fma.rn.f32 	%f407, %f406, %f400, %f399;
	and.b32  	%r559, %r557, 2;
	setp.eq.s32 	%p122, %r559, 0;
	mov.f32 	%f408, 0f00000000;
	sub.f32 	%f409, %f408, %f407;
	selp.f32 	%f410, %f407, %f409, %p122;
	mul.f32 	%f411, %f99, 0f45368000;
	mul.f32 	%f106, %f411, %f410;
	mul.f32 	%f412, %f106, 0f3F22F983;
	cvt.rni.s32.f32 	%r672, %f412;
	cvt.rn.f32.s32 	%f413, %r672;
	fma.rn.f32 	%f414, %f413, 0fBFC90FDA, %f106;
	fma.rn.f32 	%f415, %f413, 0fB3A22168, %f414;
	fma.rn.f32 	%f489, %f413, 0fA7C234C5, %f415;
	abs.f32 	%f108, %f106;
	setp.ltu.f32 	%p123, %f108, 0f47CE4780;
	mov.u32 	%r668, %r672;
	mov.f32 	%f488, %f489;
	@%p123 bra 	$L__BB0_123;
	setp.neu.f32 	%p124, %f108, 0f7F800000;
	@%p124 bra 	$L__BB0_118;
	mov.f32 	%f418, 0f00000000;
	mul.rn.f32 	%f488, %f106, %f418;
	mov.b32 	%r668, 0;
	bra.uni 	$L__BB0_123;
$L__BB0_118:
	mov.b32 	%r190, %f106;
	shl.b32 	%r561, %r190, 8;
	or.b32  	%r191, %r561, -2147483648;
	mov.b64 	%rd305, 0;
	mov.b32 	%r665, 0;
	mov.u64 	%rd303, __cudart_i2opi_f;
	mov.u64 	%rd304, %rd1;
$L__BB0_119:
	.pragma "nounroll";
	ld.global.nc.u32 	%r562, [%rd303];
	mad.wide.u32 	%rd233, %r562, %r191, %rd305;
	shr.u64 	%rd305, %rd233, 32;
	st.local.u32 	[%rd304], %rd233;
	add.s32 	%r665, %r665, 1;
	add.s64 	%rd304, %rd304, 4;
	add.s64 	%rd303, %rd303, 4;
	setp.ne.s32 	%p125, %r665, 6;
	@%p125 bra 	$L__BB0_119;
	shr.u32 	%r563, %r190, 23;
	st.local.u32 	[%rd1+24], %rd305;
	and.b32  	%r194, %r563, 31;
	and.b32  	%r564, %r563, 224;
	add.s32 	%r565, %r564, -128;
	shr.u32 	%r566, %r565, 5;
	mul.wide.u32 	%rd234, %r566, 4;
	sub.s64 	%rd106, %rd1, %rd234;
	ld.local.u32 	%r666, [%rd106+24];
	ld.local.u32 	%r667, [%rd106+20];
	setp.eq.s32 	%p126, %r194, 0;
	@%p126 bra 	$L__BB0_122;
	shf.l.wrap.b32 	%r666, %r667, %r666, %r194;
	ld.local.u32 	%r567, [%rd106+16];
	shf.l.wrap.b32 	%r667, %r567, %r667, %r194;
$L__BB0_122:
	shr.u32 	%r568, %r666, 30;
	shf.l.wrap.b32 	%r569, %r667, %r666, 2;
	shl.b32 	%r570, %r667, 2;
	shr.u32 	%r571, %r569, 31;
	add.s32 	%r572, %r571, %r568;
	neg.s32 	%r573, %r572;
	setp.lt.s32 	%p127, %r190, 0;
	selp.b32 	%r668, %r573, %r572, %p127;
	xor.b32  	%r574, %r569, %r190;
	shr.s32 	%r575, %r569, 31;
	xor.b32  	%r576, %r575, %r569;
	xor.b32  	%r577, %r575, %r570;
	cvt.u64.u32 	%rd235, %r576;
	shl.b64 	%rd236, %rd235, 32;
	cvt.u64.u32 	%rd237, %r577;
	or.b64  	%rd238, %rd236, %rd237;
	cvt.rn.f64.s64 	%fd30, %rd238;
	mul.f64 	%fd31, %fd30, 0d3BF921FB54442D19;
	cvt.rn.f32.f64 	%f416, %fd31;
	neg.f32 	%f417, %f416;
	setp.lt.s32 	%p128, %r574, 0;
	selp.f32 	%f488, %f417, %f416, %p128;
$L__BB0_123:
	setp.ltu.f32 	%p129, %f108, 0f47CE4780;
	add.s32 	%r579, %r668, 1;
	mul.rn.f32 	%f419, %f488, %f488;
	and.b32  	%r580, %r668, 1;
	setp.eq.b32 	%p130, %r580, 1;
	selp.f32 	%f420, %f488, 0f3F800000, %p130;
	fma.rn.f32 	%f421, %f419, %f420, 0f00000000;
	fma.rn.f32 	%f422, %f419, 0f37CBAC00, 0fBAB607ED;
	selp.f32 	%f423, 0fB94D4153, %f422, %p130;
	selp.f32 	%f424, 0f3C0885E4, 0f3D2AAABB, %p130;
	fma.rn.f32 	%f425, %f423, %f419, %f424;
	selp.f32 	%f426, 0fBE2AAAA8, 0fBEFFFFFF, %p130;
	fma.rn.f32 	%f427, %f425, %f419, %f426;
	fma.rn.f32 	%f428, %f427, %f421, %f420;
	and.b32  	%r581, %r579, 2;
	setp.eq.s32 	%p131, %r581, 0;
	mov.f32 	%f429, 0f00000000;
	sub.f32 	%f430, %f429, %f428;
	selp.f32 	%f112, %f428, %f430, %p131;
	@%p129 bra 	$L__BB0_131;
	setp.neu.f32 	%p132, %f108, 0f7F800000;
	@%p132 bra 	$L__BB0_126;
	mov.f32 	%f433, 0f00000000;
	mul.rn.f32 	%f489, %f106, %f433;
	mov.b32 	%r672, 0;
	bra.uni 	$L__BB0_131;
$L__BB0_126:
	mov.b32 	%r203, %f106;
	shl.b32 	%r583, %r203, 8;
	or.b32  	%r204, %r583, -2147483648;
	mov.b64 	%rd308, 0;
	mov.b32 	%r669, 0;
	mov.u64 	%rd306, __cudart_i2opi_f;
	mov.u64 	%rd307, %rd1;
$L__BB0_127:
	.pragma "nounroll";
	ld.global.nc.u32 	%r584, [%rd306];
	mad.wide.u32 	%rd241, %r584, %r204, %rd308;
	shr.u64 	%rd308, %rd241, 32;
	st.local.u32 	[%rd307], %rd241;
	add.s32 	%r669, %r669, 1;
	add.s64 	%rd307, %rd307, 4;
	add.s64 	%rd306, %rd306, 4;
	setp.ne.s32 	%p133, %r669, 6;
	@%p133 bra 	$L__BB0_127;
	shr.u32 	%r585, %r203, 23;
	st.local.u32 	[%rd1+24], %rd308;
	and.b32  	%r207, %r585, 31;
	and.b32  	%r586, %r585, 224;
	add.s32 	%r587, %r586, -128;
	shr.u32 	%r588, %r587, 5;
	mul.wide.u32 	%rd242, %r588, 4;
	sub.s64 	%rd113, %rd1, %rd242;
	ld.local.u32 	%r670, [%rd113+24];
	ld.local.u32 	%r671, [%rd113+20];
	setp.eq.s32 	%p134, %r207, 0;
	@%p134 bra 	$L__BB0_130;
	shf.l.wrap.b32 	%r670, %r671, %r670, %r207;
	ld.local.u32 	%r589, [%rd113+16];
	shf.l.wrap.b32 	%r671, %r589, %r671, %r207;
$L__BB0_130:
	shr.u32 	%r590, %r670, 30;
	shf.l.wrap.b32 	%r591, %r671, %r670, 2;
	shl.b32 	%r592, %r671, 2;
	shr.u32 	%r593, %r591, 31;
	add.s32 	%r594, %r593, %r590;
	neg.s32 	%r595, %r594;
	setp.lt.s32 	%p135, %r203, 0;
	selp.b32 	%r672, %r595, %r594, %p135;
	xor.b32  	%r596, %r591, %r203;
	shr.s32 	%r597, %r591, 31;
	xor.b32  	%r598, %r597, %r591;
	xor.b32  	%r599, %r597, %r592;
	cvt.u64.u32 	%rd243, %r598;
	shl.b64 	%rd244, %rd243, 32;
	cvt.u64.u32 	%rd245, %r599;
	or.b64  	%rd246, %rd244, %rd245;
	cvt.rn.f64.s64 	%fd32, %rd246;
	mul.f64 	%fd33, %fd32, 0d3BF921FB54442D19;
	cvt.rn.f32.f64 	%f431, %fd33;
	neg.f32 	%f432, %f431;
	setp.lt.s32 	%p136, %r596, 0;
	selp.f32 	%f489, %f432, %f431, %p136;
$L__BB0_131:
	mul.rn.f32 	%f434, %f489, %f489;
	and.b32  	%r601, %r672, 1;
	setp.eq.b32 	%p137, %r601, 1;
	selp.f32 	%f435, 0f3F800000, %f489, %p137;
	fma.rn.f32 	%f436, %f434, %f435, 0f00000000;
	fma.rn.f32 	%f437, %f434, 0f37CBAC00, 0fBAB607ED;
	selp.f32 	%f438, %f437, 0fB94D4153, %p137;
	selp.f32 	%f439, 0f3D2AAABB, 0f3C0885E4, %p137;
	fma.rn.f32 	%f440, %f438, %f434, %f439;
	selp.f32 	%f441, 0fBEFFFFFF, 0fBE2AAAA8, %p137;
	fma.rn.f32 	%f442, %f440, %f434, %f441;
	fma.rn.f32 	%f443, %f442, %f436, %f435;
	and.b32  	%r602, %r672, 2;
	setp.eq.s32 	%p138, %r602, 0;
	mov.f32 	%f444, 0f00000000;
	sub.f32 	%f445, %f444, %f443;
	selp.f32 	%f446, %f443, %f445, %p138;
	mul.f32 	%f447, %f91, %f446;
	fma.rn.f32 	%f448, %f63, %f112, %f447;
	mul.f32 	%f449, %f7, %f448;
	fma.rn.f32 	%f450, %f64, %f92, %f449;
	setp.lt.f32 	%p139, %f448, %f92;
	cvt.rzi.s32.f32 	%r603, %f92;
	cvt.rn.f32.s32 	%f451, %r603;
	selp.f32 	%f452, %f448, %f92, %p139;
	selp.f32 	%f453, %f451, %f448, %p139;
	setp.lt.f32 	%p140, %f450, %f452;
	setp.gt.f32 	%p141, %f450, %f453;
	selp.f32 	%f454, %f453, %f450, %p141;
	selp.f32 	%f455, %f452, %f454, %p140;
	mov.f32 	%f456, 0f3F800000;
	sub.f32 	%f457, %f456, %f9;
	mul.f32 	%f458, %f9, %f455;
	fma.rn.f32 	%f459, %f457, %f65, %f458;
	setp.lt.f32 	%p142, %f455, %f65;
	cvt.rzi.s32.f32 	%r604, %f65;
	cvt.rn.f32.s32 	%f460, %r604;
	selp.f32 	%f461, %f455, %f65, %p142;
	selp.f32 	%f462, %f460, %f455, %p142;
	setp.lt.f32 	%p143, %f459, %f461;
	setp.gt.f32 	%p144, %f459, %f462;
	selp.f32 	%f463, %f462, %f459, %p144;
	selp.f32 	%f464, %f461, %f463, %p143;
	fma.rn.f32 	%f465, %f464, 0f3F000000, 0f3F000000;
	mul.f32 	%f466, %f465, 0f3FC00000;
	cvt.f64.f32 	%fd34, %f466;
	add.f64 	%fd35, %fd34, 0dBFC999999999999A;
	cvt.rn.f32.f64 	%f116, %fd35;
	setp.geu.f32 	%p145, %f116, 0f3F000000;
	@%p145 bra 	$L__BB0_133;
	cvt.rn.f32.u32 	%f467, %r4;
	cvt.rn.f32.s32 	%f468, %r2;
	mul.f32 	%f469, %f467, 0f43340000;
	div.rn.f32 	%f470, %f469, %f468;
	add.f32 	%f471, %f470, 0fC2B40000;
	abs.f32 	%f472, %f471;
	setp.gt.f32 	%p148, %f472, 0f42A00000;
	ld.const.u32 	%r607, [ICE];
	ld.const.u32 	%r608, [OCEAN];
	selp.b32 	%r673, %r607, %r608, %p148;
	bra.uni 	$L__BB0_136;
$L__BB0_133:
	cvt.f64.f32 	%fd1, %f116;
	setp.geu.f64 	%p146, %fd1, 0d3FE199999999999A;
	@%p146 bra 	$L__BB0_135;
	ld.const.u32 	%r673, [SAND];
	bra.uni 	$L__BB0_136;
$L__BB0_135:
	setp.lt.f64 	%p147, %fd1, 0d3FECCCCCCCCCCCCD;
	ld.const.u32 	%r605, [DIRT];
	ld.const.u32 	%r606, [STONE];
	selp.b32 	%r673, %r605, %r606, %p147;
$L__BB0_136:
	ld.param.u64 	%rd260, [genTerrain_param_2];
	ld.param.u64 	%rd259, [genTerrain_param_1];
	cvta.to.global.u64 	%rd247, %rd259;
	mul.wide.u32 	%rd248, %r4, 8;
	add.s64 	%rd249, %rd247, %rd248;
	ld.global.u64 	%rd250, [%rd249];
	cvta.to.global.u64 	%rd251, %rd250;
	mul.wide.u32 	%rd252, %r5, 4;
	add.s64 	%rd253, %rd251, %rd252;
	st.global.u32 	[%rd253], %r673;
	mul.f32 	%f473, %f116, 0f447A0000;
	cvta.to.global.u64 	%rd254, %rd260;
	add.s64 	%rd255, %rd254, %rd248;
	ld.global.u64 	%rd256, [%rd255];
	cvta.to.global.u64 	%rd257, %rd256;
	add.s64 	%rd258, %rd257, %rd252;
	st.global.f32 	[%rd258], %f473;
$L__BB0_137:
	ret;

}


// ===== COMPILED SASS (sm_100) =====

	.target	sm_100

	.elftype	@"ET_EXEC"


//--------------------- .note.nv.tkinfo           --------------------------
	.section	.note.nv.tkinfo,"",@"SHT_NOTE"
	.sectionflags	@"SHF_NOTE_NV_TKINFO"
	.tkinfo
        /*0018*/ 	.word	0x00000002
        /*0030*/ 	.string	""
        /*0030*/ 	.string	"ptxas"
        /*0030*/ 	.string	"Cuda compilation tools, release 13.0, V13.0.88"
        /*0030*/ 	.string	"Build cuda_13.0.r13.0/compiler.36424714_0"
        /*0030*/ 	.string	"-arch sm_100 -m 64 "



//--------------------- .note.nv.cuinfo           --------------------------
	.section	.note.nv.cuinfo,"",@"SHT_NOTE"
	.sectionflags	@"SHF_NOTE_NV_CUINFO"
        /*0018*/ 	.short	0x0002
        /*001a*/ 	.short	0x0064
        /*001c*/ 	.short	0x0082
	.zero		2


//--------------------- .nv.info                  --------------------------
	.section	.nv.info,"",@"SHT_CUDA_INFO"
	.align	4


	//----- nvinfo : EIATTR_REGCOUNT
	.align		4
        /*0000*/ 	.byte	0x04, 0x2f
        /*0002*/ 	.short	(.L_15 - .L_14)
	.align		4
.L_14:
        /*0004*/ 	.word	index@(genTerrain)
        /*0008*/ 	.word	0x00000020


	//----- nvinfo : EIATTR_FRAME_SIZE
	.align		4
.L_15:
        /*000c*/ 	.byte	0x04, 0x11
        /*000e*/ 	.short	(.L_17 - .L_16)
	.align		4
.L_16:
        /*0010*/ 	.word	index@($__internal_0_$__cuda_sm3x_div_rn_noftz_f32_slowpath)
        /*0014*/ 	.word	0x00000020


	//----- nvinfo : EIATTR_FRAME_SIZE
	.align		4
.L_17:
        /*0018*/ 	.byte	0x04, 0x11
        /*001a*/ 	.short	(.L_19 - .L_18)
	.align		4
.L_18:
        /*001c*/ 	.word	index@(genTerrain)
        /*0020*/ 	.word	0x00000020


	//----- nvinfo : EIATTR_MIN_STACK_SIZE
	.align		4
.L_19:
        /*0024*/ 	.byte	0x04, 0x12
        /*0026*/ 	.short	(.L_21 - .L_20)
	.align		4
.L_20:
        /*0028*/ 	.word	index@(genTerrain)
        /*002c*/ 	.word	0x00000020
.L_21:


//--------------------- .nv.compat                --------------------------
	.section	.nv.compat,"",@"SHT_CUDA_COMPAT_INFO"
	.align	4
        /*0000*/ 	.byte	0x02, 0x09, 0x00, 0x00, 0x02, 0x02, 0x01, 0x00, 0x02, 0x05, 0x05, 0x00, 0x03, 0x07, 0x01, 0x01
        /*0010*/ 	.byte	0x02, 0x03, 0x00, 0x00, 0x02, 0x06, 0x01, 0x00, 0x04, 0x0b, 0x08, 0x00, 0x01, 0x00, 0x00, 0x00
        /*0020*/ 	.byte	0x00, 0x00, 0x00, 0x00


//--------------------- .nv.info.genTerrain       --------------------------
	.section	.nv.info.genTerrain,"",@"SHT_CUDA_INFO"
	.sectionflags	@""
	.align	4


	//----- nvinfo : EIATTR_CUDA_API_VERSION
	.align		4
        /*0000*/ 	.byte	0x04, 0x37
        /*0002*/ 	.short	(.L_23 - .L_22)
.L_22:
        /*0004*/ 	.word	0x00000082


	//----- nvinfo : EIATTR_KPARAM_INFO
	.align		4
.L_23:
        /*0008*/ 	.byte	0x04, 0x17
        /*000a*/ 	.short	(.L_25 - .L_24)
.L_24:
        /*000c*/ 	.word	0x00000000
        /*0010*/ 	.short	0x0002
        /*0012*/ 	.short	0x0010
        /*0014*/ 	.byte	0x00, 0xf5, 0x21, 0x00


	//----- nvinfo : EIATTR_KPARAM_INFO
	.align		4
.L_25:
        /*0018*/ 	.byte	0x04, 0x17
        /*001a*/ 	.short	(.L_27 - .L_26)
.L_26:
        /*001c*/ 	.word	0x00000000
        /*0020*/ 	.short	0x0001
        /*0022*/ 	.short	0x0008
        /*0024*/ 	.byte	0x00, 0xf5, 0x21, 0x00


	//----- nvinfo : EIATTR_KPARAM_INFO
	.align		4
.L_27:
        /*0028*/ 	.byte	0x04, 0x17
        /*002a*/ 	.short	(.L_29 - .L_28)
.L_28:
        /*002c*/ 	.word	0x00000000
        /*0030*/ 	.short	0x0000
        /*0032*/ 	.short	0x0000
        /*0034*/ 	.byte	0x00, 0xf5, 0x21, 0x00


	//----- nvinfo : EIATTR_SPARSE_MMA_MASK
	.align		4
.L_29:
        /*0038*/ 	.byte	0x03, 0x50
        /*003a*/ 	.short	0x0000


	//----- nvinfo : EIATTR_MAXREG_COUNT
	.align		4
        /*003c*/ 	.byte	0x03, 0x1b
        /*003e*/ 	.short	0x00ff


	//----- nvinfo : EIATTR_MERCURY_ISA_VERSION
	.align		4
        /*0040*/ 	.byte	0x03, 0x5f
        /*0042*/ 	.short	0x0101


	//----- nvinfo : EIATTR_VRC_CTA_INIT_COUNT
	.align		4
        /*0044*/ 	.byte	0x02, 0x4a
	.zero		1
	.zero		1


	//----- nvinfo : EIATTR_EXIT_INSTR_OFFSETS
	.align		4
        /*0048*/ 	.byte	0x04, 0x1c
        /*004a*/ 	.short	(.L_31 - .L_30)


	//   ....[0]....
.L_30:
        /*004c*/ 	.word	0x000001c0


	//   ....[1]....
        /*0050*/ 	.word	0x000062b0


	//----- nvinfo : EIATTR_CRS_STACK_SIZE
	.align		4
.L_31:
        /*0054*/ 	.byte	0x04, 0x1e
        /*0056*/ 	.short	(.L_33 - .L_32)
.L_32:
        /*0058*/ 	.word	0x00000000


	//----- nvinfo : EIATTR_CBANK_PARAM_SIZE
	.align		4
.L_33:
        /*005c*/ 	.byte	0x03, 0x19
        /*005e*/ 	.short	0x0018


	//----- nvinfo : EIATTR_PARAM_CBANK
	.align		4
        /*0060*/ 	.byte	0x04, 0x0a
        /*0062*/ 	.short	(.L_35 - .L_34)
	.align		4
.L_34:
        /*0064*/ 	.word	index@(.nv.constant0.genTerrain)
        /*0068*/ 	.short	0x0380
        /*006a*/ 	.short	0x0018


	//----- nvinfo : EIATTR_SW_WAR
	.align		4
.L_35:
        /*006c*/ 	.byte	0x04, 0x36
        /*006e*/ 	.short	(.L_37 - .L_36)
.L_36:
        /*0070*/ 	.word	0x00000008
.L_37:


//--------------------- .nv.callgraph             --------------------------
	.section	.nv.callgraph,"",@"SHT_CUDA_CALLGRAPH"
	.align	4
	.sectionentsize	8
	.align		4
        /*0000*/ 	.word	0x00000000
	.align		4
        /*0004*/ 	.word	0xffffffff
	.align		4
        /*0008*/ 	.word	0x00000000
	.align		4
        /*000c*/ 	.word	0xfffffffe
	.align		4
        /*0010*/ 	.word	0x00000000
	.align		4
        /*0014*/ 	.word	0xfffffffd
	.align		4
        /*0018*/ 	.word	0x00000000
	.align		4
        /*001c*/ 	.word	0xfffffffc


//--------------------- .nv.constant3             --------------------------
	.section	.nv.constant3,"a",@progbits
	.align	4
.nv.constant3:
	.type		PI,@object
	.size		PI,(E - PI)
PI:
        /*0000*/ 	.byte	0xeb, 0x0f, 0x49, 0x40
	.type		E,@object
	.size		E,(HALF_C - E)
E:
        /*0004*/ 	.byte	0x54, 0xf8, 0x2d, 0x40
	.type		HALF_C,@object
	.size		HALF_C,(sqrt2 - HALF_C)
HALF_C:
        /*0008*/ 	.byte	0x41, 0xfa, 0x8e, 0x3c
	.type		sqrt2,@object
	.size		sqrt2,(sqrt3 - sqrt2)
sqrt2:
        /*000c*/ 	.byte	0xf3, 0x04, 0xb5, 0x3f
	.type		sqrt3,@object
	.size		sqrt3,(SAND - sqrt3)
sqrt3:
        /*0010*/ 	.byte	0xd7, 0xb3, 0xdd, 0x3f
	.type		SAND,@object
	.size		SAND,(DIRT - SAND)
SAND:
	.zero		4
	.type		DIRT,@object
	.size		DIRT,(OCEAN - DIRT)
DIRT:
        /*0018*/ 	.byte	0x01, 0x00, 0x00, 0x00
	.type		OCEAN,@object
	.size		OCEAN,(GRASS - OCEAN)
OCEAN:
        /*001c*/ 	.byte	0x02, 0x00, 0x00, 0x00
	.type		GRASS,@object
	.size		GRASS,(STONE - GRASS)
GRASS:
        /*0020*/ 	.byte	0x03, 0x00, 0x00, 0x00
	.type		STONE,@object
	.size		STONE,(ICE - STONE)
STONE:
        /*0024*/ 	.byte	0x04, 0x00, 0x00, 0x00
	.type		ICE,@object
	.size		ICE,(FOREST - ICE)
ICE:
        /*0028*/ 	.byte	0x05, 0x00, 0x00, 0x00
	.type		FOREST,@object
	.size		FOREST,(LAKE - FOREST)
FOREST:
        /*002c*/ 	.byte	0x06, 0x00, 0x00, 0x00
	.type		LAKE,@object
	.size		LAKE,(.L_12 - LAKE)
LAKE:
        /*0030*/ 	.byte	0x07, 0x00, 0x00, 0x00
.L_12:


//--------------------- .nv.constant4             --------------------------
	.section	.nv.constant4,"a",@progbits
	.align	8
	.align		8
.nv.constant4:
        /*0000*/ 	.dword	__cudart_i2opi_f


//--------------------- .text.genTerrain          --------------------------
	.section	.text.genTerrain,"ax",@progbits
	.align	128
        .global         genTerrain
        .type           genTerrain,@function
        .size           genTerrain,(.L_x_73 - genTerrain)
        .other          genTerrain,@"STO_CUDA_ENTRY STV_DEFAULT"
genTerrain:
.text.genTerrain:
[----:B------:R-:W0:Y:S08]  /*0000*/  LDC R1, c[0x0][0x37c] ;  /* 0x0000df00ff017b82 */ /* 0x000e300000000800 */
[----:B------:R-:W1:Y:S01]  /*0010*/  LDC.64 R2, c[0x0][0x380] ;  /* 0x0000e000ff027b82 */ /* 0x000e620000000a00 */
[----:B------:R-:W1:Y:S01]  /*0020*/  LDCU.64 UR6, c[0x0][0x358] ;  /* 0x00006b00ff0677ac */ /* 0x000e620008000a00 */
[----:B0-----:R-:W-:Y:S01]  /*0030*/  VIADD R1, R1, 0xffffffe0 ;  /* 0xffffffe001017836 */ /* 0x001fe20000000000 */
[----:B-1----:R-:W2:Y:S04]  /*0040*/  LDG.E R0, desc[UR6][R2.64] ;  /* 0x0000000602007981 */ /* 0x002ea8000c1e1900 */
[----:B------:R-:W2:Y:S04]  /*0050*/  LDG.E R7, desc[UR6][R2.64+0x4] ;  /* 0x0000040602077981 */ /* 0x000ea8000c1e1900 */
[----:B------:R0:W3:Y:S01]  /*0060*/  LDG.E R4, desc[UR6][R2.64+0x8] ;  /* 0x0000080602047981 */ /* 0x0000e2000c1e1900 */
[----:B------:R-:W-:Y:S01]  /*0070*/  S2UR UR4, SR_CTAID.Y ;  /* 0x00000000000479c3 */ /* 0x000fe20000002600 */
[----:B------:R-:W1:Y:S01]  /*0080*/  LDCU UR12, c[0x0][0x360] ;  /* 0x00006c00ff0c77ac */ /* 0x000e620008000800 */
[----:B------:R-:W0:Y:S01]  /*0090*/  S2R R6, SR_TID.Y ;  /* 0x0000000000067919 */ /* 0x000e220000002200 */
[----:B------:R-:W1:Y:S01]  /*00a0*/  LDCU UR13, c[0x0][0x364] ;  /* 0x00006c80ff0d77ac */ /* 0x000e620008000800 */
[----:B------:R-:W0:Y:S04]  /*00b0*/  S2R R9, SR_TID.Z ;  /* 0x0000000000097919 */ /* 0x000e280000002300 */
[----:B------:R-:W4:Y:S01]  /*00c0*/  S2UR UR9, SR_CTAID.Z ;  /* 0x00000000000979c3 */ /* 0x000f220000002700 */
[----:B------:R-:W5:Y:S01]  /*00d0*/  LDCU UR8, c[0x0][0x370] ;  /* 0x00006e00ff0877ac */ /* 0x000f620008000800 */
[----:B------:R-:W5:Y:S01]  /*00e0*/  S2R R5, SR_TID.X ;  /* 0x0000000000057919 */ /* 0x000f620000002100 */
[----:B------:R-:W4:Y:S05]  /*00f0*/  LDCU UR10, c[0x0][0x374] ;  /* 0x00006e80ff0a77ac */ /* 0x000f2a0008000800 */
[----:B------:R-:W5:Y:S01]  /*0100*/  S2UR UR5, SR_CTAID.X ;  /* 0x00000000000579c3 */ /* 0x000f620000002500 */
[----:B-1----:R-:W-:-:S07]  /*0110*/  UIMAD UR11, UR12, UR13, URZ ;  /* 0x0000000d0c0b72a4 */ /* 0x002fce000f8e02ff */
[----:B------:R-:W1:Y:S01]  /*0120*/  LDC R8, c[0x0][0x368] ;  /* 0x0000da00ff087b82 */ /* 0x000e620000000800 */
[----:B----4-:R-:W-:Y:S01]  /*0130*/  UIMAD UR4, UR9, UR10, UR4 ;  /* 0x0000000a090472a4 */ /* 0x010fe2000f8e0204 */
[----:B0-----:R-:W-:-:S03]  /*0140*/  IMAD R2, R9, UR13, R6 ;  /* 0x0000000d09027c24 */ /* 0x001fc6000f8e0206 */
[----:B-----5:R-:W-:Y:S01]  /*0150*/  UIMAD UR4, UR4, UR8, UR5 ;  /* 0x00000008040472a4 */ /* 0x020fe2000f8e0205 */
[----:B------:R-:W-:Y:S02]  /*0160*/  IMAD R2, R2, UR12, R5 ;  /* 0x0000000c02027c24 */ /* 0x000fe4000f8e0205 */
[----:B-1----:R-:W-:-:S04]  /*0170*/  IMAD R5, R8, UR11, RZ ;  /* 0x0000000b08057c24 */ /* 0x002fc8000f8e02ff */
[----:B------:R-:W-:Y:S02]  /*0180*/  IMAD R5, R5, UR4, R2 ;  /* 0x0000000405057c24 */ /* 0x000fe4000f8e0202 */
[----:B--2---:R-:W-:-:S04]  /*0190*/  IMAD R3, R0, R7, RZ ;  /* 0x0000000700037224 */ /* 0x004fc800078e02ff */
[----:B---3--:R-:W-:-:S05]  /*01a0*/  IMAD R4, R3, R4, RZ ;  /* 0x0000000403047224 */ /* 0x008fca00078e02ff */
[----:B------:R-:W-:-:S13]  /*01b0*/  ISETP.GE.AND P0, PT, R5, R4, PT ;  /* 0x000000040500720c */ /* 0x000fda0003f06270 */
[----:B------:R-:W-:Y:S05]  /*01c0*/  @P0 EXIT ;  /* 0x000000000000094d */ /* 0x000fea0003800000 */
[-C--:B------:R-:W-:Y:S01]  /*01d0*/  IABS R11, R0.reuse ;  /* 0x00000000000b7213 */ /* 0x080fe20000000000 */
[----:B------:R-:W-:Y:S01]  /*01e0*/  BSSY.RECONVERGENT B0, `(.L_x_0) ;  /* 0x0000048000007945 */ /* 0x000fe20003800200 */
[----:B------:R-:W-:Y:S02]  /*01f0*/  IABS R6, R7 ;  /* 0x0000000700067213 */ /* 0x000fe40000000000 */
[----:B------:R-:W0:Y:S01]  /*0200*/  I2F.RP R3, R11 ;  /* 0x0000000b00037306 */ /* 0x000e220000209400 */
[----:B------:R-:W-:Y:S02]  /*0210*/  IABS R4, R5 ;  /* 0x0000000500047213 */ /* 0x000fe40000000000 */
[----:B------:R-:W-:-:S05]  /*0220*/  IABS R10, R0 ;  /* 0x00000000000a7213 */ /* 0x000fca0000000000 */
[----:B0-----:R-:W0:Y:S02]  /*0230*/  MUFU.RCP R3, R3 ;  /* 0x0000000300037308 */ /* 0x001e240000001000 */
[----:B0-----:R-:W-:-:S06]  /*0240*/  VIADD R8, R3, 0xffffffe ;  /* 0x0ffffffe03087836 */ /* 0x001fcc0000000000 */
[----:B------:R0:W1:Y:S02]  /*0250*/  F2I.FTZ.U32.TRUNC.NTZ R9, R8 ;  /* 0x0000000800097305 */ /* 0x000064000021f000 */
[----:B0-----:R-:W-:Y:S02]  /*0260*/  IMAD.MOV.U32 R8, RZ, RZ, RZ ;  /* 0x000000ffff087224 */ /* 0x001fe400078e00ff */
[----:B-1----:R-:W-:-:S04]  /*0270*/  IMAD.MOV R2, RZ, RZ, -R9 ;  /* 0x000000ffff027224 */ /* 0x002fc800078e0a09 */
[----:B------:R-:W-:Y:S02]  /*0280*/  IMAD R13, R2, R11, RZ ;  /* 0x0000000b020d7224 */ /* 0x000fe400078e02ff */
[----:B------:R-:W-:Y:S02]  /*0290*/  IMAD.MOV.U32 R2, RZ, RZ, R6 ;  /* 0x000000ffff027224 */ /* 0x000fe400078e0006 */
[----:B------:R-:W-:Y:S02]  /*02a0*/  IMAD.HI.U32 R9, R9, R13, R8 ;  /* 0x0000000d09097227 */ /* 0x000fe400078e0008 */
[----:B------:R-:W0:Y:S02]  /*02b0*/  I2F.RP R6, R2 ;  /* 0x0000000200067306 */ /* 0x000e240000209400 */
[----:B------:R-:W-:Y:S02]  /*02c0*/  IMAD.MOV R8, RZ, RZ, -R10 ;  /* 0x000000ffff087224 */ /* 0x000fe400078e0a0a */
[----:B------:R-:W-:-:S04]  /*02d0*/  IMAD.HI.U32 R3, R9, R4, RZ ;  /* 0x0000000409037227 */ /* 0x000fc800078e00ff */
[----:B------:R-:W-:-:S05]  /*02e0*/  IMAD R4, R3, R8, R4 ;  /* 0x0000000803047224 */ /* 0x000fca00078e0204 */
[----:B------:R-:W-:Y:S01]  /*02f0*/  ISETP.GT.U32.AND P1, PT, R11, R4, PT ;  /* 0x000000040b00720c */ /* 0x000fe20003f24070 */
[----:B0-----:R-:W0:-:S12]  /*0300*/  MUFU.RCP R6, R6 ;  /* 0x0000000600067308 */ /* 0x001e180000001000 */
[----:B------:R-:W-:Y:S02]  /*0310*/  @!P1 IMAD.IADD R4, R4, 0x1, -R11 ;  /* 0x0000000104049824 */ /* 0x000fe400078e0a0b */
[----:B------:R-:W-:Y:S01]  /*0320*/  @!P1 VIADD R3, R3, 0x1 ;  /* 0x0000000103039836 */ /* 0x000fe20000000000 */
[----:B------:R-:W-:Y:S02]  /*0330*/  ISETP.NE.AND P1, PT, R0, RZ, PT ;  /* 0x000000ff0000720c */ /* 0x000fe40003f25270 */
[----:B------:R-:W-:Y:S01]  /*0340*/  ISETP.GE.U32.AND P0, PT, R4, R11, PT ;  /* 0x0000000b0400720c */ /* 0x000fe20003f06070 */
[----:B0-----:R-:W-:Y:S01]  /*0350*/  VIADD R8, R6, 0xffffffe ;  /* 0x0ffffffe06087836 */ /* 0x001fe20000000000 */
[----:B------:R-:W-:Y:S02]  /*0360*/  LOP3.LUT R4, R5, R0, RZ, 0x3c, !PT ;  /* 0x0000000005047212 */ /* 0x000fe400078e3cff */
[----:B------:R-:W-:Y:S01]  /*0370*/  IABS R6, R7 ;  /* 0x0000000700067213 */ /* 0x000fe20000000000 */
[----:B------:R0:W1:Y:S01]  /*0380*/  F2I.FTZ.U32.TRUNC.NTZ R9, R8 ;  /* 0x0000000800097305 */ /* 0x000062000021f000 */
[----:B------:R-:W-:-:S03]  /*0390*/  ISETP.GE.AND P2, PT, R4, RZ, PT ;  /* 0x000000ff0400720c */ /* 0x000fc60003f46270 */
[----:B------:R-:W-:-:S04]  /*03a0*/  IMAD.MOV R6, RZ, RZ, -R6 ;  /* 0x000000ffff067224 */ /* 0x000fc800078e0a06 */
[----:B------:R-:W-:Y:S02]  /*03b0*/  @P0 VIADD R3, R3, 0x1 ;  /* 0x0000000103030836 */ /* 0x000fe40000000000 */
[----:B0-----:R-:W-:-:S04]  /*03c0*/  IMAD.MOV.U32 R8, RZ, RZ, RZ ;  /* 0x000000ffff087224 */ /* 0x001fc800078e00ff */
[----:B------:R-:W-:Y:S01]  /*03d0*/  @!P2 IMAD.MOV R3, RZ, RZ, -R3 ;  /* 0x000000ffff03a224 */ /* 0x000fe200078e0a03 */
[----:B------:R-:W-:Y:S01]  /*03e0*/  @!P1 LOP3.LUT R3, RZ, R0, RZ, 0x33, !PT ;  /* 0x00000000ff039212 */ /* 0x000fe200078e33ff */
[----:B-1----:R-:W-:Y:S01]  /*03f0*/  IMAD.MOV R11, RZ, RZ, -R9 ;  /* 0x000000ffff0b7224 */ /* 0x002fe200078e0a09 */
[----:B------:R-:W-:Y:S02]  /*0400*/  ISETP.NE.AND P1, PT, R7, RZ, PT ;  /* 0x000000ff0700720c */ /* 0x000fe40003f25270 */
[----:B------:R-:W-:Y:S01]  /*0410*/  IABS R4, R3 ;  /* 0x0000000300047213 */ /* 0x000fe20000000000 */
[----:B------:R-:W-:Y:S01]  /*0420*/  IMAD R11, R11, R2, RZ ;  /* 0x000000020b0b7224 */ /* 0x000fe200078e02ff */
[----:B------:R-:W-:Y:S01]  /*0430*/  ISETP.GE.AND P2, PT, R3, RZ, PT ;  /* 0x000000ff0300720c */ /* 0x000fe20003f46270 */
[----:B------:R-:W-:Y:S02]  /*0440*/  IMAD.MOV R3, RZ, RZ, -R3 ;  /* 0x000000ffff037224 */ /* 0x000fe400078e0a03 */
[----:B------:R-:W-:-:S04]  /*0450*/  IMAD.HI.U32 R8, R9, R11, R8 ;  /* 0x0000000b09087227 */ /* 0x000fc800078e0008 */
[----:B------:R-:W-:Y:S02]  /*0460*/  IMAD.MOV.U32 R9, RZ, RZ, R4 ;  /* 0x000000ffff097224 */ /* 0x000fe400078e0004 */
[----:B------:R-:W-:Y:S02]  /*0470*/  IMAD.MOV.U32 R4, RZ, RZ, R6 ;  /* 0x000000ffff047224 */ /* 0x000fe400078e0006 */
[----:B------:R-:W-:-:S04]  /*0480*/  IMAD.HI.U32 R8, R8, R9, RZ ;  /* 0x0000000908087227 */ /* 0x000fc800078e00ff */
[----:B------:R-:W-:Y:S02]  /*0490*/  IMAD R4, R8, R4, R9 ;  /* 0x0000000408047224 */ /* 0x000fe400078e0209 */
[----:B------:R-:W-:-:S03]  /*04a0*/  IMAD R5, R0, R3, R5 ;  /* 0x0000000300057224 */ /* 0x000fc600078e0205 */
[----:B------:R-:W-:Y:S02]  /*04b0*/  ISETP.GT.U32.AND P0, PT, R2, R4, PT ;  /* 0x000000040200720c */ /* 0x000fe40003f04070 */
[----:B------:R-:W-:-:S11]  /*04c0*/  I2FP.F32.S32 R8, R5 ;  /* 0x0000000500087245 */ /* 0x000fd60000201400 */
[----:B------:R-:W-:-:S05]  /*04d0*/  @!P0 IMAD.IADD R4, R4, 0x1, -R2 ;  /* 0x0000000104048824 */ /* 0x000fca00078e0a02 */
[----:B------:R-:W-:-:S13]  /*04e0*/  ISETP.GT.U32.AND P0, PT, R2, R4, PT ;  /* 0x000000040200720c */ /* 0x000fda0003f04070 */
[----:B------:R-:W-:Y:S01]  /*04f0*/  @!P0 IMAD.IADD R4, R4, 0x1, -R2 ;  /* 0x0000000104048824 */ /* 0x000fe200078e0a02 */
[----:B------:R-:W-:-:S03]  /*0500*/  PLOP3.LUT P0, PT, PT, PT, PT, 0x80, 0x8 ;  /* 0x000000000008781c */ /* 0x000fc60003f0f070 */
[----:B------:R-:W-:Y:S01]  /*0510*/  @!P2 IMAD.MOV R4, RZ, RZ, -R4 ;  /* 0x000000ffff04a224 */ /* 0x000fe200078e0a04 */
[----:B------:R-:W-:Y:S02]  /*0520*/  ISETP.NE.AND P2, PT, R5, 0x3, PT ;  /* 0x000000030500780c */ /* 0x000fe40003f45270 */
[----:B------:R-:W-:-:S04]  /*0530*/  @!P1 LOP3.LUT R4, RZ, R7, RZ, 0x33, !PT ;  /* 0x00000007ff049212 */ /* 0x000fc800078e33ff */
[----:B------:R-:W-:-:S07]  /*0540*/  I2FP.F32.S32 R6, R4 ;  /* 0x0000000400067245 */ /* 0x000fce0000201400 */
[----:B------:R-:W-:Y:S05]  /*0550*/  @!P2 BRA `(.L_x_1) ;  /* 0x000000000040a947 */ /* 0x000fea0003800000 */
[----:B------:R-:W-:Y:S02]  /*0560*/  VIADD R2, R0, 0xffffffff ;  /* 0xffffffff00027836 */ /* 0x000fe40000000000 */
[----:B------:R-:W-:Y:S02]  /*0570*/  IMAD.MOV.U32 R10, RZ, RZ, 0x3caaaaab ;  /* 0x3caaaaabff0a7424 */ /* 0x000fe400078e00ff */
[----:B------:R-:W-:Y:S01]  /*0580*/  IMAD.MOV.U32 R3, RZ, RZ, 0x42400000 ;  /* 0x42400000ff037424 */ /* 0x000fe200078e00ff */
[----:B------:R-:W-:-:S03]  /*0590*/  I2FP.F32.S32 R2, R2 ;  /* 0x0000000200027245 */ /* 0x000fc60000201400 */
[----:B------:R-:W-:Y:S01]  /*05a0*/  FFMA R3, R10, -R3, 1 ;  /* 0x3f8000000a037423 */ /* 0x000fe20000000803 */
[----:B------:R-:W0:Y:S03]  /*05b0*/  FCHK P0, R2, 48 ;  /* 0x4240000002007902 */ /* 0x000e260000000000 */
[----:B------:R-:W-:-:S04]  /*05c0*/  FFMA R3, R3, R10, 0.020833333954215049744 ;  /* 0x3caaaaab03037423 */ /* 0x000fc8000000000a */
[----:B------:R-:W-:-:S04]  /*05d0*/  FFMA R9, R2, R3, RZ ;  /* 0x0000000302097223 */ /* 0x000fc800000000ff */
[----:B------:R-:W-:-:S04]  /*05e0*/  FFMA R10, R9, -48, R2 ;  /* 0xc2400000090a7823 */ /* 0x000fc80000000002 */
[----:B------:R-:W-:Y:S01]  /*05f0*/  FFMA R3, R3, R10, R9 ;  /* 0x0000000a03037223 */ /* 0x000fe20000000009 */
[----:B0-----:R-:W-:Y:S06]  /*0600*/  @!P0 BRA `(.L_x_2) ;  /* 0x0000000000108947 */ /* 0x001fec0003800000 */
[----:B------:R-:W-:Y:S01]  /*0610*/  IMAD.MOV.U32 R3, RZ, RZ, 0x42400000 ;  /* 0x42400000ff037424 */ /* 0x000fe200078e00ff */
[----:B------:R-:W-:-:S07]  /*0620*/  MOV R10, 0x640 ;  /* 0x00000640000a7802 */ /* 0x000fce0000000f00 */
[----:B------:R-:W-:Y:S05]  /*0630*/  CALL.REL.NOINC `($__internal_0_$__cuda_sm3x_div_rn_noftz_f32_slowpath) ;  /* 0x0000005c00207944 */ /* 0x000fea0003c00000 */
[----:B------:R-:W-:-:S07]  /*0640*/  IMAD.MOV.U32 R3, RZ, RZ, R2 ;  /* 0x000000ffff037224 */ /* 0x000fce00078e0002 */
.L_x_2:
[----:B------:R-:W-:-:S13]  /*0650*/  FSETP.EQ.AND P0, PT, R3, R8, PT ;  /* 0x000000080300720b */ /* 0x000fda0003f02000 */
.L_x_1:
[----:B------:R-:W-:Y:S05]  /*0660*/  BSYNC.RECONVERGENT B0 ;  /* 0x0000000000007941 */ /* 0x000fea0003800200 */
.L_x_0:
[----:B------:R-:W-:Y:S01]  /*0670*/  FADD R8, R8, 0.010416666977107524872 ;  /* 0x3c2aaaab08087421 */ /* 0x000fe20000000000 */
[----:B------:R-:W-:Y:S01]  /*0680*/  IMAD.MOV.U32 R16, RZ, RZ, 0x3caaaaab ;  /* 0x3caaaaabff107424 */ /* 0x000fe200078e00ff */
[----:B------:R-:W-:Y:S01]  /*0690*/  BSSY.RECONVERGENT B0, `(.L_x_3) ;  /* 0x000000e000007945 */ /* 0x000fe20003800200 */
[----:B------:R-:W-:Y:S01]  /*06a0*/  IMAD.MOV.U32 R3, RZ, RZ, 0x42400000 ;  /* 0x42400000ff037424 */ /* 0x000fe200078e00ff */
[----:B------:R-:W0:Y:S03]  /*06b0*/  FCHK P1, R8, 48 ;  /* 0x4240000008007902 */ /* 0x000e260000020000 */
[----:B------:R-:W-:-:S04]  /*06c0*/  FFMA R3, R16, -R3, 1 ;  /* 0x3f80000010037423 */ /* 0x000fc80000000803 */
[----:B------:R-:W-:-:S04]  /*06d0*/  FFMA R16, R3, R16, 0.020833333954215049744 ;  /* 0x3caaaaab03107423 */ /* 0x000fc80000000010 */
[----:B------:R-:W-:-:S04]  /*06e0*/  FFMA R3, R16, R8, RZ ;  /* 0x0000000810037223 */ /* 0x000fc800000000ff */
[----:B------:R-:W-:-:S04]  /*06f0*/  FFMA R2, R3, -48, R8 ;  /* 0xc240000003027823 */ /* 0x000fc80000000008 */
[----:B------:R-:W-:Y:S01]  /*0700*/  FFMA R16, R16, R2, R3 ;  /* 0x0000000210107223 */ /* 0x000fe20000000003 */
[----:B0-----:R-:W-:Y:S06]  /*0710*/  @!P1 BRA `(.L_x_4) ;  /* 0x0000000000149947 */ /* 0x001fec0003800000 */
[----:B------:R-:W-:Y:S01]  /*0720*/  IMAD.MOV.U32 R2, RZ, RZ, R8 ;  /* 0x000000ffff027224 */ /* 0x000fe200078e0008 */
[----:B------:R-:W-:Y:S01]  /*0730*/  MOV R10, 0x760 ;  /* 0x00000760000a7802 */ /* 0x000fe20000000f00 */
[----:B------:R-:W-:-:S07]  /*0740*/  IMAD.MOV.U32 R3, RZ, RZ, 0x42400000 ;  /* 0x42400000ff037424 */ /* 0x000fce00078e00ff */
[----:B------:R-:W-:Y:S05]  /*0750*/  CALL.REL.NOINC `($__internal_0_$__cuda_sm3x_div_rn_noftz_f32_slowpath) ;  /* 0x0000005800d87944 */ /* 0x000fea0003c00000 */
[----:B------:R-:W-:-:S07]  /*0760*/  IMAD.MOV.U32 R16, RZ, RZ, R2 ;  /* 0x000000ffff107224 */ /* 0x000fce00078e0002 */
.L_x_4:
[----:B------:R-:W-:Y:S05]  /*0770*/  BSYNC.RECONVERGENT B0 ;  /* 0x0000000000007941 */ /* 0x000fea0003800200 */
.L_x_3:
        /* <DEDUP_REMOVED lines=16> */
.L_x_6:
[----:B------:R-:W-:Y:S05]  /*0880*/  BSYNC.RECONVERGENT B0 ;  /* 0x0000000000007941 */ /* 0x000fea0003800200 */
.L_x_5:
[----:B------:R-:W-:Y:S02]  /*0890*/  IMAD.MOV.U32 R3, RZ, RZ, 0x3caaaaab ;  /* 0x3caaaaabff037424 */ /* 0x000fe400078e00ff */
[----:B------:R-:W-:Y:S02]  /*08a0*/  IMAD.MOV.U32 R2, RZ, RZ, 0x42400000 ;  /* 0x42400000ff027424 */ /* 0x000fe400078e00ff */
[----:B------:R-:W-:Y:S02]  /*08b0*/  VIADD R7, R7, 0xffffffff ;  /* 0xffffffff07077836 */ /* 0x000fe40000000000 */
[----:B------:R-:W-:-:S03]  /*08c0*/  FFMA R8, R3, -R2, 1 ;  /* 0x3f80000003087423 */ /* 0x000fc60000000802 */
[----:B------:R-:W-:Y:S01]  /*08d0*/  I2FP.F32.S32 R2, R7 ;  /* 0x0000000700027245 */ /* 0x000fe20000201400 */
[----:B------:R-:W-:-:S03]  /*08e0*/  FFMA R7, R8, R3, 0.020833333954215049744 ;  /* 0x3caaaaab08077423 */ /* 0x000fc60000000003 */
[----:B------:R-:W0:Y:S01]  /*08f0*/  FCHK P1, R2, 48 ;  /* 0x4240000002007902 */ /* 0x000e220000020000 */
        /* <DEDUP_REMOVED lines=8> */
.L_x_7:
[----:B------:R-:W0:Y:S01]  /*0980*/  F2I.TRUNC.NTZ R19, R6 ;  /* 0x0000000600137305 */ /* 0x000e22000020f100 */
[----:B------:R-:W-:Y:S07]  /*0990*/  BSSY.RECONVERGENT B0, `(.L_x_8) ;  /* 0x0000048000007945 */ /* 0x000fee0003800200 */
[----:B------:R-:W1:Y:S01]  /*09a0*/  F2I.TRUNC.NTZ R21, R16 ;  /* 0x0000001000157305 */ /* 0x000e62000020f100 */
[----:B0-----:R-:W-:-:S05]  /*09b0*/  I2FP.F32.S32 R22, R19 ;  /* 0x0000001300167245 */ /* 0x001fca0000201400 */
[C---:B------:R-:W-:Y:S01]  /*09c0*/  FMUL R14, R22.reuse, 171324 ;  /* 0x48274f00160e7820 */ /* 0x040fe20000400000 */
[----:B------:R-:W-:Y:S01]  /*09d0*/  FADD R9, -R22, R6 ;  /* 0x0000000616097221 */ /* 0x000fe20000000100 */
[----:B-1----:R-:W-:-:S05]  /*09e0*/  I2FP.F32.S32 R21, R21 ;  /* 0x0000001500157245 */ /* 0x002fca0000201400 */
[C---:B------:R-:W-:Y:S01]  /*09f0*/  FFMA R14, R21.reuse, 21942, R14 ;  /* 0x46ab6c00150e7823 */ /* 0x040fe2000000000e */
[----:B------:R-:W-:-:S03]  /*0a00*/  FADD R8, -R21, R16 ;  /* 0x0000001015087221 */ /* 0x000fc60000000100 */
[----:B------:R-:W-:-:S04]  /*0a10*/  FADD R14, R14, 8912 ;  /* 0x460b40000e0e7421 */ /* 0x000fc80000000000 */
[C---:B------:R-:W-:Y:S01]  /*0a20*/  FMUL R15, R14.reuse, 0.63661974668502807617 ;  /* 0x3f22f9830e0f7820 */ /* 0x040fe20000400000 */
[----:B------:R-:W-:-:S05]  /*0a30*/  FSETP.GE.AND P1, PT, |R14|, 105615, PT ;  /* 0x47ce47800e00780b */ /* 0x000fca0003f26200 */
[----:B------:R-:W0:Y:S02]  /*0a40*/  F2I.NTZ R15, R15 ;  /* 0x0000000f000f7305 */ /* 0x000e240000203100 */
[----:B0-----:R-:W-:-:S05]  /*0a50*/  I2FP.F32.S32 R3, R15 ;  /* 0x0000000f00037245 */ /* 0x001fca0000201400 */
[----:B------:R-:W-:-:S04]  /*0a60*/  FFMA R2, R3, -1.5707962512969970703, R14 ;  /* 0xbfc90fda03027823 */ /* 0x000fc8000000000e */
[----:B------:R-:W-:-:S04]  /*0a70*/  FFMA R2, R3, -7.5497894158615963534e-08, R2 ;  /* 0xb3a2216803027823 */ /* 0x000fc80000000002 */
[----:B------:R-:W-:Y:S01]  /*0a80*/  FFMA R2, R3, -5.3903029534742383927e-15, R2 ;  /* 0xa7c234c503027823 */ /* 0x000fe20000000002 */
[----:B------:R-:W-:Y:S06]  /*0a90*/  @!P1 BRA `(.L_x_9) ;  /* 0x0000000000dc9947 */ /* 0x000fec0003800000 */
[----:B------:R-:W-:-:S13]  /*0aa0*/  FSETP.NEU.AND P1, PT, |R14|, +INF , PT ;  /* 0x7f8000000e00780b */ /* 0x000fda0003f2d200 */
[----:B------:R-:W-:Y:S01]  /*0ab0*/  @!P1 FMUL R2, RZ, R14 ;  /* 0x0000000eff029220 */ /* 0x000fe20000400000 */
[----:B------:R-:W-:Y:S01]  /*0ac0*/  @!P1 IMAD.MOV.U32 R15, RZ, RZ, RZ ;  /* 0x000000ffff0f9224 */ /* 0x000fe200078e00ff */
[----:B------:R-:W-:Y:S06]  /*0ad0*/  @!P1 BRA `(.L_x_9) ;  /* 0x0000000000cc9947 */ /* 0x000fec0003800000 */
[----:B------:R-:W-:Y:S01]  /*0ae0*/  IMAD.SHL.U32 R3, R14, 0x100, RZ ;  /* 0x000001000e037824 */ /* 0x000fe200078e00ff */
[----:B------:R-:W0:Y:S01]  /*0af0*/  LDCU.64 UR8, c[0x4][URZ] ;  /* 0x01000000ff0877ac */ /* 0x000e220008000a00 */
[----:B------:R-:W-:Y:S02]  /*0b00*/  IMAD.MOV.U32 R15, RZ, RZ, RZ ;  /* 0x000000ffff0f7224 */ /* 0x000fe400078e00ff */
[----:B------:R-:W-:Y:S01]  /*0b10*/  IMAD.MOV.U32 R2, RZ, RZ, R1 ;  /* 0x000000ffff027224 */ /* 0x000fe200078e0001 */
[----:B------:R-:W-:Y:S01]  /*0b20*/  LOP3.LUT R17, R3, 0x80000000, RZ, 0xfc, !PT ;  /* 0x8000000003117812 */ /* 0x000fe200078efcff */
[----:B------:R-:W-:Y:S01]  /*0b30*/  UMOV UR5, URZ ;  /* 0x000000ff00057c82 */ /* 0x000fe20008000000 */
[----:B------:R-:W-:-:S05]  /*0b40*/  UMOV UR4, URZ ;  /* 0x000000ff00047c82 */ /* 0x000fca0008000000 */
.L_x_10:
[----:B0-----:R-:W-:Y:S01]  /*0b50*/  IMAD.U32 R10, RZ, RZ, UR8 ;  /* 0x00000008ff0a7e24 */ /* 0x001fe2000f8e00ff */
[----:B------:R-:W-:-:S05]  /*0b60*/  MOV R11, UR9 ;  /* 0x00000009000b7c02 */ /* 0x000fca0008000f00 */
[----:B------:R-:W2:Y:S01]  /*0b70*/  LDG.E.CONSTANT R10, desc[UR6][R10.64] ;  /* 0x000000060a0a7981 */ /* 0x000ea2000c1e9900 */
[----:B------:R-:W-:Y:S02]  /*0b80*/  UIADD3 UR8, UP0, UPT, UR8, 0x4, URZ ;  /* 0x0000000408087890 */ /* 0x000fe4000ff1e0ff */
[----:B------:R-:W-:Y:S02]  /*0b90*/  UIADD3 UR4, UPT, UPT, UR4, 0x1, URZ ;  /* 0x0000000104047890 */ /* 0x000fe4000fffe0ff */
[----:B------:R-:W-:Y:S02]  /*0ba0*/  UIADD3.X UR9, UPT, UPT, URZ, UR9, URZ, UP0, !UPT ;  /* 0x00000009ff097290 */ /* 0x000fe400087fe4ff */
[----:B------:R-:W-:Y:S01]  /*0bb0*/  UISETP.NE.AND UP0, UPT, UR4, 0x6, UPT ;  /* 0x000000060400788c */ /* 0x000fe2000bf05270 */
[----:B--2---:R-:W-:-:S03]  /*0bc0*/  IMAD.WIDE.U32 R12, R10, R17, RZ ;  /* 0x000000110a0c7225 */ /* 0x004fc600078e00ff */
[----:B------:R-:W-:-:S04]  /*0bd0*/  IADD3 R3, P1, PT, R12, R15, RZ ;  /* 0x0000000f0c037210 */ /* 0x000fc80007f3e0ff */
[----:B------:R-:W-:Y:S01]  /*0be0*/  IADD3.X R15, PT, PT, R13, UR5, RZ, P1, !PT ;  /* 0x000000050d0f7c10 */ /* 0x000fe20008ffe4ff */
[----:B------:R0:W-:Y:S02]  /*0bf0*/  STL [R2], R3 ;  /* 0x0000000302007387 */ /* 0x0001e40000100800 */
[----:B0-----:R-:W-:Y:S01]  /*0c00*/  VIADD R2, R2, 0x4 ;  /* 0x0000000402027836 */ /* 0x001fe20000000000 */
[----:B------:R-:W-:Y:S06]  /*0c10*/  BRA.U UP0, `(.L_x_10) ;  /* 0xfffffffd00cc7547 */ /* 0x000fec000b83ffff */
[----:B------:R-:W-:Y:S01]  /*0c20*/  SHF.R.U32.HI R11, RZ, 0x17, R14 ;  /* 0x00000017ff0b7819 */ /* 0x000fe2000001160e */
[----:B------:R0:W-:Y:S03]  /*0c30*/  STL [R1+0x18], R15 ;  /* 0x0000180f01007387 */ /* 0x0001e60000100800 */
[C---:B------:R-:W-:Y:S02]  /*0c40*/  LOP3.LUT R2, R11.reuse, 0xe0, RZ, 0xc0, !PT ;  /* 0x000000e00b027812 */ /* 0x040fe400078ec0ff */
[----:B------:R-:W-:-:S03]  /*0c50*/  LOP3.LUT P1, RZ, R11, 0x1f, RZ, 0xc0, !PT ;  /* 0x0000001f0bff7812 */ /* 0x000fc6000782c0ff */
[----:B------:R-:W-:-:S05]  /*0c60*/  VIADD R2, R2, 0xffffff80 ;  /* 0xffffff8002027836 */ /* 0x000fca0000000000 */
[----:B------:R-:W-:-:S05]  /*0c70*/  SHF.R.U32.HI R2, RZ, 0x5, R2 ;  /* 0x00000005ff027819 */ /* 0x000fca0000011602 */
[----:B------:R-:W-:-:S05]  /*0c80*/  IMAD R13, R2, -0x4, R1 ;  /* 0xfffffffc020d7824 */ /* 0x000fca00078e0201 */
[----:B------:R-:W2:Y:S04]  /*0c90*/  LDL R10, [R13+0x18] ;  /* 0x000018000d0a7983 */ /* 0x000ea80000100800 */
[----:B------:R-:W2:Y:S04]  /*0ca0*/  LDL R3, [R13+0x14] ;  /* 0x000014000d037983 */ /* 0x000ea80000100800 */
[----:B------:R-:W3:Y:S01]  /*0cb0*/  @P1 LDL R2, [R13+0x10] ;  /* 0x000010000d021983 */ /* 0x000ee20000100800 */
[----:B------:R-:W-:Y:S01]  /*0cc0*/  LOP3.LUT R11, R11, 0x1f, RZ, 0xc0, !PT ;  /* 0x0000001f0b0b7812 */ /* 0x000fe200078ec0ff */
[----:B------:R-:W-:Y:S01]  /*0cd0*/  UMOV UR4, 0x54442d19 ;  /* 0x54442d1900047882 */ /* 0x000fe20000000000 */
[----:B------:R-:W-:-:S02]  /*0ce0*/  UMOV UR5, 0x3bf921fb ;  /* 0x3bf921fb00057882 */ /* 0x000fc40000000000 */
[-C--:B--2---:R-:W-:Y:S02]  /*0cf0*/  @P1 SHF.L.W.U32.HI R10, R3, R11.reuse, R10 ;  /* 0x0000000b030a1219 */ /* 0x084fe40000010e0a */
[----:B---3--:R-:W-:Y:S02]  /*0d00*/  @P1 SHF.L.W.U32.HI R3, R2, R11, R3 ;  /* 0x0000000b02031219 */ /* 0x008fe40000010e03 */
[----:B------:R-:W-:Y:S02]  /*0d10*/  ISETP.GE.AND P1, PT, R14, RZ, PT ;  /* 0x000000ff0e00720c */ /* 0x000fe40003f26270 */
[C-C-:B------:R-:W-:Y:S01]  /*0d20*/  SHF.L.W.U32.HI R11, R3.reuse, 0x2, R10.reuse ;  /* 0x00000002030b7819 */ /* 0x140fe20000010e0a */
[----:B------:R-:W-:Y:S01]  /*0d30*/  IMAD.SHL.U32 R3, R3, 0x4, RZ ;  /* 0x0000000403037824 */ /* 0x000fe200078e00ff */
[----:B------:R-:W-:Y:S02]  /*0d40*/  SHF.R.U32.HI R10, RZ, 0x1e, R10 ;  /* 0x0000001eff0a7819 */ /* 0x000fe4000001160a */
[----:B------:R-:W-:-:S02]  /*0d50*/  SHF.R.S32.HI R12, RZ, 0x1f, R11 ;  /* 0x0000001fff0c7819 */ /* 0x000fc4000001140b */
[C---:B0-----:R-:W-:Y:S02]  /*0d60*/  LEA.HI R15, R11.reuse, R10, RZ, 0x1 ;  /* 0x0000000a0b0f7211 */ /* 0x041fe400078f08ff */
[C---:B------:R-:W-:Y:S02]  /*0d70*/  LOP3.LUT R2, R12.reuse, R3, RZ, 0x3c, !PT ;  /* 0x000000030c027212 */ /* 0x040fe400078e3cff */
[----:B------:R-:W-:Y:S01]  /*0d80*/  LOP3.LUT R3, R12, R11, RZ, 0x3c, !PT ;  /* 0x0000000b0c037212 */ /* 0x000fe200078e3cff */
[----:B------:R-:W-:Y:S01]  /*0d90*/  IMAD.MOV R10, RZ, RZ, -R15 ;  /* 0x000000ffff0a7224 */ /* 0x000fe200078e0a0f */
[----:B------:R-:W-:-:S03]  /*0da0*/  LOP3.LUT R14, R11, R14, RZ, 0x3c, !PT ;  /* 0x0000000e0b0e7212 */ /* 0x000fc600078e3cff */
[----:B------:R-:W-:Y:S01]  /*0db0*/  @!P1 IMAD.MOV.U32 R15, RZ, RZ, R10 ;  /* 0x000000ffff0f9224 */ /* 0x000fe200078e000a */
[----:B------:R-:W0:Y:S01]  /*0dc0*/  I2F.F64.S64 R2, R2 ;  /* 0x0000000200027312 */ /* 0x000e220000301c00 */
[----:B------:R-:W-:Y:S01]  /*0dd0*/  ISETP.GE.AND P2, PT, R14, RZ, PT ;  /* 0x000000ff0e00720c */ /* 0x000fe20003f46270 */
[----:B0-----:R-:W-:-:S10]  /*0de0*/  DMUL R12, R2, UR4 ;  /* 0x00000004020c7c28 */ /* 0x001fd40008000000 */
[----:B------:R-:W0:Y:S02]  /*0df0*/  F2F.F32.F64 R12, R12 ;  /* 0x0000000c000c7310 */ /* 0x000e240000301000 */
[----:B0-----:R-:W-:-:S07]  /*0e00*/  FSEL R2, -R12, R12, !P2 ;  /* 0x0000000c0c027208 */ /* 0x001fce0005000100 */
.L_x_9:
[----:B------:R-:W-:Y:S05]  /*0e10*/  BSYNC.RECONVERGENT B0 ;  /* 0x0000000000007941 */ /* 0x000fea0003800200 */
.L_x_8:
[----:B------:R-:W-:Y:S01]  /*0e20*/  FMUL R21, R21, 23157 ;  /* 0x46b4ea0015157820 */ /* 0x000fe20000400000 */
[----:B------:R-:W-:Y:S02]  /*0e30*/  IMAD.MOV.U32 R10, RZ, RZ, 0x4854ba00 ;  /* 0x4854ba00ff0a7424 */ /* 0x000fe400078e00ff */
[----:B------:R-:W-:Y:S01]  /*0e40*/  FMUL R3, R2, R2 ;  /* 0x0000000202037220 */ /* 0x000fe20000400000 */
[----:B------:R-:W-:Y:S02]  /*0e50*/  IMAD.MOV.U32 R11, RZ, RZ, 0x37cbac00 ;  /* 0x37cbac00ff0b7424 */ /* 0x000fe400078e00ff */
[----:B------:R-:W-:Y:S01]  /*0e60*/  FMUL R17, R22, R21 ;  /* 0x0000001516117220 */ /* 0x000fe20000400000 */
[----:B------:R-:W-:Y:S01]  /*0e70*/  LOP3.LUT R13, R15, 0x1, RZ, 0xc0, !PT ;  /* 0x000000010f0d7812 */ /* 0x000fe200078ec0ff */
[----:B------:R-:W-:Y:S02]  /*0e80*/  IMAD.MOV.U32 R18, RZ, RZ, 0x3d2aaabb ;  /* 0x3d2aaabbff127424 */ /* 0x000fe400078e00ff */
[----:B------:R-:W-:Y:S01]  /*0e90*/  FFMA R12, R3, R11, -0.0013887860113754868507 ;  /* 0xbab607ed030c7423 */ /* 0x000fe2000000000b */
[----:B------:R-:W-:Y:S01]  /*0ea0*/  FFMA R17, R17, R10, 9758 ;  /* 0x4618780011117423 */ /* 0x000fe2000000000a */
[----:B------:R-:W-:Y:S01]  /*0eb0*/  ISETP.NE.U32.AND P1, PT, R13, 0x1, PT ;  /* 0x000000010d00780c */ /* 0x000fe20003f25070 */
[----:B------:R-:W-:Y:S01]  /*0ec0*/  IMAD.MOV.U32 R13, RZ, RZ, 0x3effffff ;  /* 0x3effffffff0d7424 */ /* 0x000fe200078e00ff */
[----:B------:R-:W-:Y:S01]  /*0ed0*/  LOP3.LUT P2, RZ, R15, 0x2, RZ, 0xc0, !PT ;  /* 0x000000020fff7812 */ /* 0x000fe2000784c0ff */
[----:B------:R-:W-:Y:S01]  /*0ee0*/  FMUL R14, R17, 0.63661974668502807617 ;  /* 0x3f22f983110e7820 */ /* 0x000fe20000400000 */
[----:B------:R-:W-:Y:S01]  /*0ef0*/  FSEL R12, R12, -0.00019574658654164522886, !P1 ;  /* 0xb94d41530c0c7808 */ /* 0x000fe20004800000 */
[----:B------:R-:W-:Y:S01]  /*0f00*/  BSSY.RECONVERGENT B0, `(.L_x_11) ;  /* 0x0000047000007945 */ /* 0x000fe20003800200 */
[----:B------:R-:W-:-:S02]  /*0f10*/  FSEL R18, R18, 0.0083327032625675201416, !P1 ;  /* 0x3c0885e412127808 */ /* 0x000fc40004800000 */
[----:B------:R-:W-:Y:S01]  /*0f20*/  FSEL R2, R2, 1, P1 ;  /* 0x3f80000002027808 */ /* 0x000fe20000800000 */
[----:B------:R-:W0:Y:S02]  /*0f30*/  F2I.NTZ R14, R14 ;  /* 0x0000000e000e7305 */ /* 0x000e240000203100 */
[----:B------:R-:W-:Y:S01]  /*0f40*/  FFMA R12, R3, R12, R18 ;  /* 0x0000000c030c7223 */ /* 0x000fe20000000012 */
[----:B------:R-:W-:Y:S02]  /*0f50*/  FSEL R18, -R13, -0.16666662693023681641, !P1 ;  /* 0xbe2aaaa80d127808 */ /* 0x000fe40004800100 */
[----:B------:R-:W-:-:S03]  /*0f60*/  FSETP.GE.AND P1, PT, |R17|, 105615, PT ;  /* 0x47ce47801100780b */ /* 0x000fc60003f26200 */
[C---:B------:R-:W-:Y:S01]  /*0f70*/  FFMA R12, R3.reuse, R12, R18 ;  /* 0x0000000c030c7223 */ /* 0x040fe20000000012 */
[----:B------:R-:W-:-:S04]  /*0f80*/  FFMA R3, R3, R2, RZ ;  /* 0x0000000203037223 */ /* 0x000fc800000000ff */
[----:B------:R-:W-:Y:S01]  /*0f90*/  FFMA R15, R3, R12, R2 ;  /* 0x0000000c030f7223 */ /* 0x000fe20000000002 */
[----:B0-----:R-:W-:-:S03]  /*0fa0*/  I2FP.F32.S32 R20, R14 ;  /* 0x0000000e00147245 */ /* 0x001fc60000201400 */
[----:B------:R-:W-:Y:S02]  /*0fb0*/  @P2 FADD R15, RZ, -R15 ;  /* 0x8000000fff0f2221 */ /* 0x000fe40000000000 */
        /* <DEDUP_REMOVED lines=15> */
.L_x_13:
[----:B0-----:R-:W-:Y:S02]  /*10b0*/  IMAD.U32 R2, RZ, RZ, UR8 ;  /* 0x00000008ff027e24 */ /* 0x001fe4000f8e00ff */
[----:B------:R-:W-:-:S05]  /*10c0*/  IMAD.U32 R3, RZ, RZ, UR9 ;  /* 0x00000009ff037e24 */ /* 0x000fca000f8e00ff */
        /* <DEDUP_REMOVED lines=31> */
[----:B------:R-:W-:Y:S02]  /*12c0*/  LOP3.LUT R17, R18, R17, RZ, 0x3c, !PT ;  /* 0x0000001112117212 */ /* 0x000fe400078e3cff */
[C---:B------:R-:W-:Y:S02]  /*12d0*/  LOP3.LUT R2, R12.reuse, R3, RZ, 0x3c, !PT ;  /* 0x000000030c027212 */ /* 0x040fe400078e3cff */
[----:B------:R-:W-:Y:S02]  /*12e0*/  LOP3.LUT R3, R12, R18, RZ, 0x3c, !PT ;  /* 0x000000120c037212 */ /* 0x000fe400078e3cff */
[----:B------:R-:W-:Y:S02]  /*12f0*/  LEA.HI R14, R18, R23, RZ, 0x1 ;  /* 0x00000017120e7211 */ /* 0x000fe400078f08ff */
[----:B------:R-:W-:Y:S02]  /*1300*/  ISETP.GE.AND P2, PT, R17, RZ, PT ;  /* 0x000000ff1100720c */ /* 0x000fe40003f46270 */
[----:B------:R-:W1:Y:S01]  /*1310*/  I2F.F64.S64 R2, R2 ;  /* 0x0000000200027312 */ /* 0x000e620000301c00 */
[----:B------:R-:W-:-:S04]  /*1320*/  IMAD.MOV R17, RZ, RZ, -R14 ;  /* 0x000000ffff117224 */ /* 0x000fc800078e0a0e */
[----:B------:R-:W-:Y:S01]  /*1330*/  @!P1 IMAD.MOV.U32 R14, RZ, RZ, R17 ;  /* 0x000000ffff0e9224 */ /* 0x000fe200078e0011 */
[----:B-1----:R-:W-:-:S10]  /*1340*/  DMUL R12, R2, UR4 ;  /* 0x00000004020c7c28 */ /* 0x002fd40008000000 */
[----:B------:R-:W1:Y:S02]  /*1350*/  F2F.F32.F64 R12, R12 ;  /* 0x0000000c000c7310 */ /* 0x000e640000301000 */
[----:B01----:R-:W-:-:S07]  /*1360*/  FSEL R2, -R12, R12, !P2 ;  /* 0x0000000c0c027208 */ /* 0x003fce0005000100 */
.L_x_12:
[----:B------:R-:W-:Y:S05]  /*1370*/  BSYNC.RECONVERGENT B0 ;  /* 0x0000000000007941 */ /* 0x000fea0003800200 */
.L_x_11:
[----:B------:R-:W-:Y:S01]  /*1380*/  FMUL R3, R2, R2 ;  /* 0x0000000202037220 */ /* 0x000fe20000400000 */
[C---:B------:R-:W-:Y:S01]  /*1390*/  LOP3.LUT R13, R14.reuse, 0x1, RZ, 0xc0, !PT ;  /* 0x000000010e0d7812 */ /* 0x040fe200078ec0ff */
[----:B------:R-:W-:Y:S02]  /*13a0*/  IMAD.MOV.U32 R18, RZ, RZ, 0x3c0885e4 ;  /* 0x3c0885e4ff127424 */ /* 0x000fe400078e00ff */
[----:B------:R-:W-:Y:S01]  /*13b0*/  FMUL R15, R15, 2920 ;  /* 0x453680000f0f7820 */ /* 0x000fe20000400000 */
[----:B------:R-:W-:Y:S01]  /*13c0*/  FFMA R12, R3, R11, -0.0013887860113754868507 ;  /* 0xbab607ed030c7423 */ /* 0x000fe2000000000b */
[----:B------:R-:W-:Y:S01]  /*13d0*/  ISETP.NE.U32.AND P1, PT, R13, 0x1, PT ;  /* 0x000000010d00780c */ /* 0x000fe20003f25070 */
[----:B------:R-:W-:Y:S01]  /*13e0*/  VIADD R14, R14, 0x1 ;  /* 0x000000010e0e7836 */ /* 0x000fe20000000000 */
[----:B------:R-:W-:Y:S01]  /*13f0*/  BSSY.RECONVERGENT B0, `(.L_x_14) ;  /* 0x000004e000007945 */ /* 0x000fe20003800200 */
[----:B------:R-:W-:Y:S01]  /*1400*/  IMAD.MOV.U32 R20, RZ, RZ, 0x3e2aaaa8 ;  /* 0x3e2aaaa8ff147424 */ /* 0x000fe200078e00ff */
[----:B------:R-:W-:-:S02]  /*1410*/  FSEL R12, R12, -0.00019574658654164522886, P1 ;  /* 0xb94d41530c0c7808 */ /* 0x000fc40000800000 */
[----:B------:R-:W-:Y:S02]  /*1420*/  FSEL R24, R18, 0.041666727513074874878, !P1 ;  /* 0x3d2aaabb12187808 */ /* 0x000fe40004800000 */
[----:B------:R-:W-:Y:S02]  /*1430*/  LOP3.LUT P2, RZ, R14, 0x2, RZ, 0xc0, !PT ;  /* 0x000000020eff7812 */ /* 0x000fe4000784c0ff */
[----:B------:R-:W-:Y:S01]  /*1440*/  FSEL R2, R2, 1, !P1 ;  /* 0x3f80000002027808 */ /* 0x000fe20004800000 */
[----:B------:R-:W-:Y:S01]  /*1450*/  FFMA R12, R3, R12, R24 ;  /* 0x0000000c030c7223 */ /* 0x000fe20000000018 */
[----:B------:R-:W-:-:S03]  /*1460*/  FSEL R17, -R20, -0.4999999701976776123, !P1 ;  /* 0xbeffffff14117808 */ /* 0x000fc60004800100 */
[C---:B------:R-:W-:Y:S02]  /*1470*/  FFMA R13, R3.reuse, R2, RZ ;  /* 0x00000002030d7223 */ /* 0x040fe400000000ff */
[----:B------:R-:W-:-:S04]  /*1480*/  FFMA R12, R3, R12, R17 ;  /* 0x0000000c030c7223 */ /* 0x000fc80000000011 */
[----:B------:R-:W-:-:S04]  /*1490*/  FFMA R2, R13, R12, R2 ;  /* 0x0000000c0d027223 */ /* 0x000fc80000000002 */
[----:B------:R-:W-:-:S04]  /*14a0*/  @P2 FADD R2, RZ, -R2 ;  /* 0x80000002ff022221 */ /* 0x000fc80000000000 */
[----:B------:R-:W-:-:S04]  /*14b0*/  FMUL R14, R2, R15 ;  /* 0x0000000f020e7220 */ /* 0x000fc80000400000 */
[C---:B------:R-:W-:Y:S01]  /*14c0*/  FMUL R2, R14.reuse, 0.63661974668502807617 ;  /* 0x3f22f9830e027820 */ /* 0x040fe20000400000 */
[----:B------:R-:W-:-:S03]  /*14d0*/  FSETP.GE.AND P1, PT, |R14|, 105615, PT ;  /* 0x47ce47800e00780b */ /* 0x000fc60003f26200 */
[----:B------:R-:W0:Y:S02]  /*14e0*/  F2I.NTZ R25, R2 ;  /* 0x0000000200197305 */ /* 0x000e240000203100 */
[----:B0-----:R-:W-:Y:S01]  /*14f0*/  I2FP.F32.S32 R17, R25 ;  /* 0x0000001900117245 */ /* 0x001fe20000201400 */
[----:B------:R-:W-:-:S04]  /*1500*/  IMAD.MOV.U32 R15, RZ, RZ, R25 ;  /* 0x000000ffff0f7224 */ /* 0x000fc800078e0019 */
[----:B------:R-:W-:-:S04]  /*1510*/  FFMA R12, R17, -1.5707962512969970703, R14 ;  /* 0xbfc90fda110c7823 */ /* 0x000fc8000000000e */
[----:B------:R-:W-:-:S04]  /*1520*/  FFMA R12, R17, -7.5497894158615963534e-08, R12 ;  /* 0xb3a22168110c7823 */ /* 0x000fc8000000000c */
[----:B------:R-:W-:-:S04]  /*1530*/  FFMA R17, R17, -5.3903029534742383927e-15, R12 ;  /* 0xa7c234c511117823 */ /* 0x000fc8000000000c */
[----:B------:R-:W-:Y:S01]  /*1540*/  IMAD.MOV.U32 R3, RZ, RZ, R17 ;  /* 0x000000ffff037224 */ /* 0x000fe200078e0011 */
        /* <DEDUP_REMOVED lines=12> */
.L_x_16:
        /* <DEDUP_REMOVED lines=31> */
[----:B0-----:R-:W-:Y:S02]  /*1800*/  SHF.R.U32.HI R24, RZ, 0x1e, R23 ;  /* 0x0000001eff187819 */ /* 0x001fe40000011617 */
[----:B------:R-:W-:-:S02]  /*1810*/  SHF.R.S32.HI R3, RZ, 0x1f, R25 ;  /* 0x0000001fff037819 */ /* 0x000fc40000011419 */
[----:B------:R-:W-:Y:S02]  /*1820*/  LOP3.LUT R23, R25, R14, RZ, 0x3c, !PT ;  /* 0x0000000e19177212 */ /* 0x000fe400078e3cff */
[C---:B------:R-:W-:Y:S02]  /*1830*/  LOP3.LUT R2, R3.reuse, R2, RZ, 0x3c, !PT ;  /* 0x0000000203027212 */ /* 0x040fe400078e3cff */
[----:B------:R-:W-:Y:S02]  /*1840*/  LOP3.LUT R3, R3, R25, RZ, 0x3c, !PT ;  /* 0x0000001903037212 */ /* 0x000fe400078e3cff */
[----:B------:R-:W-:Y:S02]  /*1850*/  LEA.HI R25, R25, R24, RZ, 0x1 ;  /* 0x0000001819197211 */ /* 0x000fe400078f08ff */
[----:B------:R-:W-:Y:S02]  /*1860*/  ISETP.GE.AND P2, PT, R23, RZ, PT ;  /* 0x000000ff1700720c */ /* 0x000fe40003f46270 */
[----:B------:R-:W0:Y:S01]  /*1870*/  I2F.F64.S64 R2, R2 ;  /* 0x0000000200027312 */ /* 0x000e220000301c00 */
[----:B------:R-:W-:-:S04]  /*1880*/  IMAD.MOV R23, RZ, RZ, -R25 ;  /* 0x000000ffff177224 */ /* 0x000fc800078e0a19 */
[----:B------:R-:W-:Y:S01]  /*1890*/  @!P1 IMAD.MOV.U32 R25, RZ, RZ, R23 ;  /* 0x000000ffff199224 */ /* 0x000fe200078e0017 */
[----:B0-----:R-:W-:-:S10]  /*18a0*/  DMUL R12, R2, UR4 ;  /* 0x00000004020c7c28 */ /* 0x001fd40008000000 */
[----:B------:R-:W0:Y:S02]  /*18b0*/  F2F.F32.F64 R12, R12 ;  /* 0x0000000c000c7310 */ /* 0x000e240000301000 */
[----:B0-----:R-:W-:-:S07]  /*18c0*/  FSEL R3, -R12, R12, !P2 ;  /* 0x0000000c0c037208 */ /* 0x001fce0005000100 */
.L_x_15:
[----:B------:R-:W-:Y:S05]  /*18d0*/  BSYNC.RECONVERGENT B0 ;  /* 0x0000000000007941 */ /* 0x000fea0003800200 */
.L_x_14:
[----:B------:R-:W-:Y:S01]  /*18e0*/  FMUL R2, R3, R3 ;  /* 0x0000000303027220 */ /* 0x000fe20000400000 */
[C---:B------:R-:W-:Y:S01]  /*18f0*/  LOP3.LUT R13, R25.reuse, 0x1, RZ, 0xc0, !PT ;  /* 0x00000001190d7812 */ /* 0x040fe200078ec0ff */
[----:B------:R-:W-:Y:S01]  /*1900*/  VIADD R23, R25, 0x1 ;  /* 0x0000000119177836 */ /* 0x000fe20000000000 */
[----:B------:R-:W-:Y:S01]  /*1910*/  BSSY.RECONVERGENT B0, `(.L_x_17) ;  /* 0x0000046000007945 */ /* 0x000fe20003800200 */
[----:B------:R-:W-:Y:S01]  /*1920*/  FFMA R12, R2, R11, -0.0013887860113754868507 ;  /* 0xbab607ed020c7423 */ /* 0x000fe2000000000b */
[----:B------:R-:W-:Y:S02]  /*1930*/  ISETP.NE.U32.AND P1, PT, R13, 0x1, PT ;  /* 0x000000010d00780c */ /* 0x000fe40003f25070 */
[----:B------:R-:W-:Y:S02]  /*1940*/  LOP3.LUT P2, RZ, R23, 0x2, RZ, 0xc0, !PT ;  /* 0x0000000217ff7812 */ /* 0x000fe4000784c0ff */
[----:B------:R-:W-:Y:S02]  /*1950*/  FSEL R13, R12, -0.00019574658654164522886, P1 ;  /* 0xb94d41530c0d7808 */ /* 0x000fe40000800000 */
[----:B------:R-:W-:-:S02]  /*1960*/  FSEL R25, R18, 0.041666727513074874878, !P1 ;  /* 0x3d2aaabb12197808 */ /* 0x000fc40004800000 */
[----:B------:R-:W-:Y:S02]  /*1970*/  FSEL R23, R3, 1, !P1 ;  /* 0x3f80000003177808 */ /* 0x000fe40004800000 */
[----:B------:R-:W-:Y:S01]  /*1980*/  FSEL R24, -R20, -0.4999999701976776123, !P1 ;  /* 0xbeffffff14187808 */ /* 0x000fe20004800100 */
[----:B------:R-:W-:Y:S01]  /*1990*/  FFMA R13, R2, R13, R25 ;  /* 0x0000000d020d7223 */ /* 0x000fe20000000019 */
[----:B------:R-:W-:Y:S01]  /*19a0*/  FSETP.GE.AND P1, PT, |R14|, 105615, PT ;  /* 0x47ce47800e00780b */ /* 0x000fe20003f26200 */
[C---:B------:R-:W-:Y:S02]  /*19b0*/  FFMA R12, R2.reuse, R23, RZ ;  /* 0x00000017020c7223 */ /* 0x040fe400000000ff */
[----:B------:R-:W-:-:S04]  /*19c0*/  FFMA R13, R2, R13, R24 ;  /* 0x0000000d020d7223 */ /* 0x000fc80000000018 */
[----:B------:R-:W-:-:S04]  /*19d0*/  FFMA R23, R12, R13, R23 ;  /* 0x0000000d0c177223 */ /* 0x000fc80000000017 */
[----:B------:R-:W-:Y:S02]  /*19e0*/  @P2 FADD R23, RZ, -R23 ;  /* 0x80000017ff172221 */ /* 0x000fe40000000000 */
[----:B------:R-:W-:Y:S05]  /*19f0*/  @!P1 BRA `(.L_x_18) ;  /* 0x0000000000dc9947 */ /* 0x000fea0003800000 */
[----:B------:R-:W-:-:S13]  /*1a00*/  FSETP.NEU.AND P1, PT, |R14|, +INF , PT ;  /* 0x7f8000000e00780b */ /* 0x000fda0003f2d200 */
[----:B------:R-:W-:Y:S01]  /*1a10*/  @!P1 FMUL R17, RZ, R14 ;  /* 0x0000000eff119220 */ /* 0x000fe20000400000 */
[----:B------:R-:W-:Y:S01]  /*1a20*/  @!P1 IMAD.MOV.U32 R15, RZ, RZ, RZ ;  /* 0x000000ffff0f9224 */ /* 0x000fe200078e00ff */
[----:B------:R-:W-:Y:S06]  /*1a30*/  @!P1 BRA `(.L_x_18) ;  /* 0x0000000000cc9947 */ /* 0x000fec0003800000 */
[----:B------:R-:W-:Y:S01]  /*1a40*/  SHF.L.U32 R2, R14, 0x8, RZ ;  /* 0x000000080e027819 */ /* 0x000fe200000006ff */
[----:B------:R-:W-:Y:S01]  /*1a50*/  IMAD.MOV.U32 R24, RZ, RZ, RZ ;  /* 0x000000ffff187224 */ /* 0x000fe200078e00ff */
[----:B------:R-:W0:Y:S01]  /*1a60*/  LDCU.64 UR8, c[0x4][URZ] ;  /* 0x01000000ff0877ac */ /* 0x000e220008000a00 */
[----:B------:R-:W-:Y:S01]  /*1a70*/  IMAD.MOV.U32 R15, RZ, RZ, R1 ;  /* 0x000000ffff0f7224 */ /* 0x000fe200078e0001 */
[----:B------:R-:W-:Y:S01]  /*1a80*/  LOP3.LUT R17, R2, 0x80000000, RZ, 0xfc, !PT ;  /* 0x8000000002117812 */ /* 0x000fe200078efcff */
[----:B------:R-:W-:Y:S01]  /*1a90*/  UMOV UR5, URZ ;  /* 0x000000ff00057c82 */ /* 0x000fe20008000000 */
[----:B------:R-:W-:-:S05]  /*1aa0*/  UMOV UR4, URZ ;  /* 0x000000ff00047c82 */ /* 0x000fca0008000000 */
.L_x_19:
        /* <DEDUP_REMOVED lines=25> */
[----:B------:R-:W-:Y:S01]  /*1c40*/  UMOV UR5, 0x3bf921fb ;  /* 0x3bf921fb00057882 */ /* 0x000fe20000000000 */
[----:B------:R-:W-:-:S02]  /*1c50*/  ISETP.GE.AND P2, PT, R14, RZ, PT ;  /* 0x000000ff0e00720c */ /* 0x000fc40003f46270 */
[-C--:B--2---:R-:W-:Y:S02]  /*1c60*/  @P1 SHF.L.W.U32.HI R15, R2, R12.reuse, R15 ;  /* 0x0000000c020f1219 */ /* 0x084fe40000010e0f */
[----:B---3--:R-:W-:Y:S02]  /*1c70*/  @P1 SHF.L.W.U32.HI R2, R3, R12, R2 ;  /* 0x0000000c03021219 */ /* 0x008fe40000010e02 */
[--C-:B0-----:R-:W-:Y:S02]  /*1c80*/  SHF.R.U32.HI R24, RZ, 0x1e, R15.reuse ;  /* 0x0000001eff187819 */ /* 0x101fe4000001160f */
[C---:B------:R-:W-:Y:S01]  /*1c90*/  SHF.L.W.U32.HI R17, R2.reuse, 0x2, R15 ;  /* 0x0000000202117819 */ /* 0x040fe20000010e0f */
[----:B------:R-:W-:-:S03]  /*1ca0*/  IMAD.SHL.U32 R2, R2, 0x4, RZ ;  /* 0x0000000402027824 */ /* 0x000fc600078e00ff */
[----:B------:R-:W-:Y:S02]  /*1cb0*/  SHF.R.S32.HI R3, RZ, 0x1f, R17 ;  /* 0x0000001fff037819 */ /* 0x000fe40000011411 */
[----:B------:R-:W-:Y:S02]  /*1cc0*/  LOP3.LUT R14, R17, R14, RZ, 0x3c, !PT ;  /* 0x0000000e110e7212 */ /* 0x000fe400078e3cff */
[C---:B------:R-:W-:Y:S02]  /*1cd0*/  LOP3.LUT R2, R3.reuse, R2, RZ, 0x3c, !PT ;  /* 0x0000000203027212 */ /* 0x040fe400078e3cff */
[----:B------:R-:W-:Y:S02]  /*1ce0*/  LOP3.LUT R3, R3, R17, RZ, 0x3c, !PT ;  /* 0x0000001103037212 */ /* 0x000fe400078e3cff */
[----:B------:R-:W-:Y:S02]  /*1cf0*/  LEA.HI R15, R17, R24, RZ, 0x1 ;  /* 0x00000018110f7211 */ /* 0x000fe400078f08ff */
[----:B------:R-:W-:-:S02]  /*1d00*/  ISETP.GE.AND P1, PT, R14, RZ, PT ;  /* 0x000000ff0e00720c */ /* 0x000fc40003f26270 */
[----:B------:R-:W0:Y:S01]  /*1d10*/  I2F.F64.S64 R2, R2 ;  /* 0x0000000200027312 */ /* 0x000e220000301c00 */
[----:B------:R-:W-:-:S04]  /*1d20*/  IMAD.MOV R14, RZ, RZ, -R15 ;  /* 0x000000ffff0e7224 */ /* 0x000fc800078e0a0f */
[----:B------:R-:W-:Y:S01]  /*1d30*/  @!P2 IMAD.MOV.U32 R15, RZ, RZ, R14 ;  /* 0x000000ffff0fa224 */ /* 0x000fe200078e000e */
[----:B0-----:R-:W-:-:S10]  /*1d40*/  DMUL R12, R2, UR4 ;  /* 0x00000004020c7c28 */ /* 0x001fd40008000000 */
[----:B------:R-:W0:Y:S02]  /*1d50*/  F2F.F32.F64 R12, R12 ;  /* 0x0000000c000c7310 */ /* 0x000e240000301000 */
[----:B0-----:R-:W-:-:S07]  /*1d60*/  FSEL R17, -R12, R12, !P1 ;  /* 0x0000000c0c117208 */ /* 0x001fce0004800100 */
.L_x_18:
[----:B------:R-:W-:Y:S05]  /*1d70*/  BSYNC.RECONVERGENT B0 ;  /* 0x0000000000007941 */ /* 0x000fea0003800200 */
.L_x_17:
[----:B------:R-:W0:Y:S01]  /*1d80*/  F2I.TRUNC.NTZ R2, R16 ;  /* 0x0000001000027305 */ /* 0x000e22000020f100 */
[----:B------:R-:W-:Y:S01]  /*1d90*/  FMUL R25, R22, 171324 ;  /* 0x48274f0016197820 */ /* 0x000fe20000400000 */
[----:B------:R-:W-:Y:S01]  /*1da0*/  LOP3.LUT R3, R15, 0x1, RZ, 0xc0, !PT ;  /* 0x000000010f037812 */ /* 0x000fe200078ec0ff */
[----:B------:R-:W-:Y:S01]  /*1db0*/  FMUL R14, R17, R17 ;  /* 0x00000011110e7220 */ /* 0x000fe20000400000 */
[----:B------:R-:W-:Y:S01]  /*1dc0*/  IMAD.MOV.U32 R26, RZ, RZ, 0x3effffff ;  /* 0x3effffffff1a7424 */ /* 0x000fe200078e00ff */
[----:B------:R-:W-:Y:S01]  /*1dd0*/  LOP3.LUT P2, RZ, R15, 0x2, RZ, 0xc0, !PT ;  /* 0x000000020fff7812 */ /* 0x000fe2000784c0ff */
[----:B------:R-:W-:Y:S01]  /*1de0*/  BSSY.RECONVERGENT B0, `(.L_x_20) ;  /* 0x0000055000007945 */ /* 0x000fe20003800200 */
[----:B------:R-:W-:Y:S01]  /*1df0*/  ISETP.NE.U32.AND P1, PT, R3, 0x1, PT ;  /* 0x000000010300780c */ /* 0x000fe20003f25070 */
[----:B------:R-:W-:Y:S01]  /*1e00*/  FFMA R13, R14, R11, -0.0013887860113754868507 ;  /* 0xbab607ed0e0d7423 */ /* 0x000fe2000000000b */
[----:B------:R-:W-:Y:S02]  /*1e10*/  IMAD.MOV.U32 R3, RZ, RZ, 0x3d2aaabb ;  /* 0x3d2aaabbff037424 */ /* 0x000fe400078e00ff */
[----:B------:R-:W-:-:S02]  /*1e20*/  FSEL R26, -R26, -0.16666662693023681641, !P1 ;  /* 0xbe2aaaa81a1a7808 */ /* 0x000fc40004800100 */
[----:B------:R-:W-:Y:S01]  /*1e30*/  FSEL R13, R13, -0.00019574658654164522886, !P1 ;  /* 0xb94d41530d0d7808 */ /* 0x000fe20004800000 */
[----:B0-----:R-:W-:Y:S01]  /*1e40*/  VIADD R2, R2, 0x1 ;  /* 0x0000000102027836 */ /* 0x001fe20000000000 */
[----:B------:R-:W-:Y:S02]  /*1e50*/  FSEL R3, R3, 0.0083327032625675201416, !P1 ;  /* 0x3c0885e403037808 */ /* 0x000fe40004800000 */
[----:B------:R-:W-:Y:S02]  /*1e60*/  FSEL R17, R17, 1, P1 ;  /* 0x3f80000011117808 */ /* 0x000fe40000800000 */
[----:B------:R-:W-:Y:S01]  /*1e70*/  I2FP.F32.S32 R2, R2 ;  /* 0x0000000200027245 */ /* 0x000fe20000201400 */
[----:B------:R-:W-:-:S03]  /*1e80*/  FFMA R3, R14, R13, R3 ;  /* 0x0000000d0e037223 */ /* 0x000fc60000000003 */
[----:B------:R-:W-:Y:S01]  /*1e90*/  FSEL R12, R2, RZ, !P0 ;  /* 0x000000ff020c7208 */ /* 0x000fe20004000000 */
[C---:B------:R-:W-:Y:S01]  /*1ea0*/  FFMA R3, R14.reuse, R3, R26 ;  /* 0x000000030e037223 */ /* 0x040fe2000000001a */
[----:B------:R-:W-:-:S03]  /*1eb0*/  FFMA R14, R14, R17, RZ ;  /* 0x000000110e0e7223 */ /* 0x000fc600000000ff */
[----:B------:R-:W-:Y:S01]  /*1ec0*/  FFMA R2, R12, 21942, R25 ;  /* 0x46ab6c000c027823 */ /* 0x000fe20000000019 */
[----:B------:R-:W-:-:S03]  /*1ed0*/  FFMA R14, R14, R3, R17 ;  /* 0x000000030e0e7223 */ /* 0x000fc60000000011 */
[----:B------:R-:W-:Y:S01]  /*1ee0*/  FADD R2, R2, 8912 ;  /* 0x460b400002027421 */ /* 0x000fe20000000000 */
[----:B------:R-:W-:-:S03]  /*1ef0*/  @P2 FADD R14, RZ, -R14 ;  /* 0x8000000eff0e2221 */ /* 0x000fc60000000000 */
[C---:B------:R-:W-:Y:S01]  /*1f00*/  FMUL R24, R2.reuse, 0.63661974668502807617 ;  /* 0x3f22f98302187820 */ /* 0x040fe20000400000 */
[----:B------:R-:W-:Y:S01]  /*1f10*/  FSETP.GE.AND P1, PT, |R2|, 105615, PT ;  /* 0x47ce47800200780b */ /* 0x000fe20003f26200 */
[----:B------:R-:W-:-:S04]  /*1f20*/  FMUL R17, R9, R14 ;  /* 0x0000000e09117220 */ /* 0x000fc80000400000 */
[----:B------:R-:W0:Y:S01]  /*1f30*/  F2I.NTZ R24, R24 ;  /* 0x0000001800187305 */ /* 0x000e220000203100 */
[----:B------:R-:W-:Y:S01]  /*1f40*/  FFMA R17, R8, R23, R17 ;  /* 0x0000001708117223 */ /* 0x000fe20000000011 */
        /* <DEDUP_REMOVED lines=16> */
.L_x_22:
        /* <DEDUP_REMOVED lines=13> */
[----:B------:R-:W-:Y:S01]  /*2120*/  FFMA R25, R12, 21942, R25 ;  /* 0x46ab6c000c197823 */ /* 0x000fe20000000019 */
[----:B------:R0:W-:Y:S03]  /*2130*/  STL [R1+0x18], R23 ;  /* 0x0000181701007387 */ /* 0x0001e60000100800 */
[----:B------:R-:W-:-:S05]  /*2140*/  FADD R25, R25, 8912 ;  /* 0x460b400019197421 */ /* 0x000fca0000000000 */
[----:B------:R-:W-:-:S04]  /*2150*/  SHF.R.U32.HI R14, RZ, 0x17, R25 ;  /* 0x00000017ff0e7819 */ /* 0x000fc80000011619 */
        /* <DEDUP_REMOVED lines=18> */
[C---:B------:R-:W-:Y:S02]  /*2280*/  LOP3.LUT R25, R24.reuse, R25, RZ, 0x3c, !PT ;  /* 0x0000001918197212 */ /* 0x040fe400078e3cff */
        /* <DEDUP_REMOVED lines=8> */
[----:B------:R-:W0:Y:S02]  /*2310*/  F2F.F32.F64 R14, R14 ;  /* 0x0000000e000e7310 */ /* 0x000e240000301000 */
[----:B0-----:R-:W-:-:S07]  /*2320*/  FSEL R23, -R14, R14, !P2 ;  /* 0x0000000e0e177208 */ /* 0x001fce0005000100 */
.L_x_21:
[----:B------:R-:W-:Y:S05]  /*2330*/  BSYNC.RECONVERGENT B0 ;  /* 0x0000000000007941 */ /* 0x000fea0003800200 */
.L_x_20:
[----:B------:R-:W-:Y:S01]  /*2340*/  FMUL R13, R12, 23157 ;  /* 0x46b4ea000c0d7820 */ /* 0x000fe20000400000 */
[----:B------:R-:W-:Y:S01]  /*2350*/  LOP3.LUT R15, R24, 0x1, RZ, 0xc0, !PT ;  /* 0x00000001180f7812 */ /* 0x000fe200078ec0ff */
[----:B------:R-:W-:Y:S01]  /*2360*/  FMUL R14, R23, R23 ;  /* 0x00000017170e7220 */ /* 0x000fe20000400000 */
[----:B------:R-:W-:Y:S02]  /*2370*/  IMAD.MOV.U32 R25, RZ, RZ, 0x3effffff ;  /* 0x3effffffff197424 */ /* 0x000fe400078e00ff */
[----:B------:R-:W-:Y:S01]  /*2380*/  FMUL R3, R22, R13 ;  /* 0x0000000d16037220 */ /* 0x000fe20000400000 */
[----:B------:R-:W-:Y:S01]  /*2390*/  ISETP.NE.U32.AND P1, PT, R15, 0x1, PT ;  /* 0x000000010f00780c */ /* 0x000fe20003f25070 */
[----:B------:R-:W-:Y:S01]  /*23a0*/  IMAD.MOV.U32 R15, RZ, RZ, 0x3d2aaabb ;  /* 0x3d2aaabbff0f7424 */ /* 0x000fe200078e00ff */
[----:B------:R-:W-:Y:S01]  /*23b0*/  LOP3.LUT P2, RZ, R24, 0x2, RZ, 0xc0, !PT ;  /* 0x0000000218ff7812 */ /* 0x000fe2000784c0ff */
[----:B------:R-:W-:Y:S01]  /*23c0*/  FFMA R2, R3, R10, 9758 ;  /* 0x4618780003027423 */ /* 0x000fe2000000000a */
[----:B------:R-:W-:Y:S01]  /*23d0*/  FFMA R3, R14, R11, -0.0013887860113754868507 ;  /* 0xbab607ed0e037423 */ /* 0x000fe2000000000b */
[----:B------:R-:W-:Y:S01]  /*23e0*/  FSEL R23, R23, 1, P1 ;  /* 0x3f80000017177808 */ /* 0x000fe20000800000 */
[----:B------:R-:W-:Y:S01]  /*23f0*/  BSSY.RECONVERGENT B0, `(.L_x_23) ;  /* 0x000004b000007945 */ /* 0x000fe20003800200 */
[----:B------:R-:W-:Y:S01]  /*2400*/  FMUL R22, R2, 0.63661974668502807617 ;  /* 0x3f22f98302167820 */ /* 0x000fe20000400000 */
[----:B------:R-:W-:-:S02]  /*2410*/  FSEL R15, R15, 0.0083327032625675201416, !P1 ;  /* 0x3c0885e40f0f7808 */ /* 0x000fc40004800000 */
[----:B------:R-:W-:-:S03]  /*2420*/  FSEL R3, R3, -0.00019574658654164522886, !P1 ;  /* 0xb94d415303037808 */ /* 0x000fc60004800000 */
        /* <DEDUP_REMOVED lines=24> */
.L_x_25:
        /* <DEDUP_REMOVED lines=13> */
[----:B------:R-:W-:Y:S01]  /*2680*/  I2FP.F32.S32 R2, R19 ;  /* 0x0000001300027245 */ /* 0x000fe20000201400 */
[----:B------:R0:W-:Y:S04]  /*2690*/  STL [R1+0x18], R25 ;  /* 0x0000181901007387 */ /* 0x0001e80000100800 */
[----:B------:R-:W-:-:S04]  /*26a0*/  FMUL R27, R2, R13 ;  /* 0x0000000d021b7220 */ /* 0x000fc80000400000 */
[----:B------:R-:W-:-:S05]  /*26b0*/  FFMA R27, R27, R10, 9758 ;  /* 0x461878001b1b7423 */ /* 0x000fca000000000a */
        /* <DEDUP_REMOVED lines=19> */
[----:B------:R-:W-:Y:S02]  /*27f0*/  LEA.HI R22, R24, R25, RZ, 0x1 ;  /* 0x0000001918167211 */ /* 0x000fe400078f08ff */
[C---:B------:R-:W-:Y:S02]  /*2800*/  LOP3.LUT R2, R14.reuse, R3, RZ, 0x3c, !PT ;  /* 0x000000030e027212 */ /* 0x040fe400078e3cff */
[----:B------:R-:W-:Y:S02]  /*2810*/  LOP3.LUT R3, R14, R24, RZ, 0x3c, !PT ;  /* 0x000000180e037212 */ /* 0x000fe400078e3cff */
[----:B------:R-:W-:Y:S01]  /*2820*/  LOP3.LUT R27, R24, R27, RZ, 0x3c, !PT ;  /* 0x0000001b181b7212 */ /* 0x000fe200078e3cff */
[----:B------:R-:W-:-:S03]  /*2830*/  IMAD.MOV R24, RZ, RZ, -R22 ;  /* 0x000000ffff187224 */ /* 0x000fc600078e0a16 */
[----:B------:R-:W0:Y:S01]  /*2840*/  I2F.F64.S64 R2, R2 ;  /* 0x0000000200027312 */ /* 0x000e220000301c00 */
[----:B------:R-:W-:Y:S01]  /*2850*/  ISETP.GE.AND P2, PT, R27, RZ, PT ;  /* 0x000000ff1b00720c */ /* 0x000fe20003f46270 */
[----:B------:R-:W-:Y:S01]  /*2860*/  @!P1 IMAD.MOV.U32 R22, RZ, RZ, R24 ;  /* 0x000000ffff169224 */ /* 0x000fe200078e0018 */
[----:B0-----:R-:W-:-:S10]  /*2870*/  DMUL R14, R2, UR4 ;  /* 0x00000004020e7c28 */ /* 0x001fd40008000000 */
[----:B------:R-:W0:Y:S02]  /*2880*/  F2F.F32.F64 R14, R14 ;  /* 0x0000000e000e7310 */ /* 0x000e240000301000 */
[----:B0-----:R-:W-:-:S07]  /*2890*/  FSEL R24, -R14, R14, !P2 ;  /* 0x0000000e0e187208 */ /* 0x001fce0005000100 */
.L_x_24:
[----:B------:R-:W-:Y:S05]  /*28a0*/  BSYNC.RECONVERGENT B0 ;  /* 0x0000000000007941 */ /* 0x000fea0003800200 */
.L_x_23:
[----:B------:R-:W-:Y:S01]  /*28b0*/  LOP3.LUT R2, R22, 0x1, RZ, 0xc0, !PT ;  /* 0x0000000116027812 */ /* 0x000fe200078ec0ff */
[----:B------:R-:W-:Y:S01]  /*28c0*/  FMUL R3, R24, R24 ;  /* 0x0000001818037220 */ /* 0x000fe20000400000 */
[----:B------:R-:W-:Y:S02]  /*28d0*/  VIADD R22, R22, 0x1 ;  /* 0x0000000116167836 */ /* 0x000fe40000000000 */
[----:B------:R-:W-:Y:S01]  /*28e0*/  FMUL R23, R23, 2920 ;  /* 0x4536800017177820 */ /* 0x000fe20000400000 */
[----:B------:R-:W-:Y:S01]  /*28f0*/  ISETP.NE.U32.AND P1, PT, R2, 0x1, PT ;  /* 0x000000010200780c */ /* 0x000fe20003f25070 */
[----:B------:R-:W-:Y:S01]  /*2900*/  FFMA R2, R3, R11, -0.0013887860113754868507 ;  /* 0xbab607ed03027423 */ /* 0x000fe2000000000b */
[----:B------:R-:W-:Y:S01]  /*2910*/  BSSY.RECONVERGENT B0, `(.L_x_26) ;  /* 0x000004d000007945 */ /* 0x000fe20003800200 */
[----:B------:R-:W-:Y:S02]  /*2920*/  LOP3.LUT P2, RZ, R22, 0x2, RZ, 0xc0, !PT ;  /* 0x0000000216ff7812 */ /* 0x000fe4000784c0ff */
[----:B------:R-:W-:-:S02]  /*2930*/  FSEL R18, R18, 0.041666727513074874878, !P1 ;  /* 0x3d2aaabb12127808 */ /* 0x000fc40004800000 */
[----:B------:R-:W-:Y:S02]  /*2940*/  FSEL R14, R2, -0.00019574658654164522886, P1 ;  /* 0xb94d4153020e7808 */ /* 0x000fe40000800000 */
[----:B------:R-:W-:Y:S02]  /*2950*/  FSEL R2, R24, 1, !P1 ;  /* 0x3f80000018027808 */ /* 0x000fe40004800000 */
[----:B------:R-:W-:Y:S01]  /*2960*/  FSEL R25, -R20, -0.4999999701976776123, !P1 ;  /* 0xbeffffff14197808 */ /* 0x000fe20004800100 */
[C---:B------:R-:W-:Y:S02]  /*2970*/  FFMA R14, R3.reuse, R14, R18 ;  /* 0x0000000e030e7223 */ /* 0x040fe40000000012 */
[C---:B------:R-:W-:Y:S02]  /*2980*/  FFMA R15, R3.reuse, R2, RZ ;  /* 0x00000002030f7223 */ /* 0x040fe400000000ff */
[----:B------:R-:W-:-:S04]  /*2990*/  FFMA R14, R3, R14, R25 ;  /* 0x0000000e030e7223 */ /* 0x000fc80000000019 */
[----:B------:R-:W-:-:S04]  /*29a0*/  FFMA R2, R15, R14, R2 ;  /* 0x0000000e0f027223 */ /* 0x000fc80000000002 */
[----:B------:R-:W-:-:S04]  /*29b0*/  @P2 FADD R2, RZ, -R2 ;  /* 0x80000002ff022221 */ /* 0x000fc80000000000 */
[----:B------:R-:W-:-:S04]  /*29c0*/  FMUL R20, R2, R23 ;  /* 0x0000001702147220 */ /* 0x000fc80000400000 */
[C---:B------:R-:W-:Y:S01]  /*29d0*/  FMUL R25, R20.reuse, 0.63661974668502807617 ;  /* 0x3f22f98314197820 */ /* 0x040fe20000400000 */
[----:B------:R-:W-:-:S05]  /*29e0*/  FSETP.GE.AND P1, PT, |R20|, 105615, PT ;  /* 0x47ce47801400780b */ /* 0x000fca0003f26200 */
[----:B------:R-:W0:Y:S02]  /*29f0*/  F2I.NTZ R25, R25 ;  /* 0x0000001900197305 */ /* 0x000e240000203100 */
[----:B0-----:R-:W-:Y:S01]  /*2a00*/  I2FP.F32.S32 R3, R25 ;  /* 0x0000001900037245 */ /* 0x001fe20000201400 */
[----:B------:R-:W-:-:S04]  /*2a10*/  IMAD.MOV.U32 R22, RZ, RZ, R25 ;  /* 0x000000ffff167224 */ /* 0x000fc800078e0019 */
[----:B------:R-:W-:-:S04]  /*2a20*/  FFMA R2, R3, -1.5707962512969970703, R20 ;  /* 0xbfc90fda03027823 */ /* 0x000fc80000000014 */
[----:B------:R-:W-:-:S04]  /*2a30*/  FFMA R2, R3, -7.5497894158615963534e-08, R2 ;  /* 0xb3a2216803027823 */ /* 0x000fc80000000002 */
[----:B------:R-:W-:-:S05]  /*2a40*/  FFMA R18, R3, -5.3903029534742383927e-15, R2 ;  /* 0xa7c234c503127823 */ /* 0x000fca0000000002 */
[----:B------:R-:W-:Y:S01]  /*2a50*/  MOV R3, R18 ;  /* 0x0000001200037202 */ /* 0x000fe20000000f00 */
        /* <DEDUP_REMOVED lines=12> */
.L_x_28:
        /* <DEDUP_REMOVED lines=44> */
.L_x_27:
[----:B------:R-:W-:Y:S05]  /*2de0*/  BSYNC.RECONVERGENT B0 ;  /* 0x0000000000007941 */ /* 0x000fea0003800200 */
.L_x_26:
[----:B------:R-:W-:Y:S01]  /*2df0*/  FMUL R2, R3, R3 ;  /* 0x0000000303027220 */ /* 0x000fe20000400000 */
[C---:B------:R-:W-:Y:S01]  /*2e00*/  LOP3.LUT R15, R25.reuse, 0x1, RZ, 0xc0, !PT ;  /* 0x00000001190f7812 */ /* 0x040fe200078ec0ff */
[----:B------:R-:W-:Y:S01]  /*2e10*/  IMAD.MOV.U32 R23, RZ, RZ, 0x3c0885e4 ;  /* 0x3c0885e4ff177424 */ /* 0x000fe200078e00ff */
[----:B------:R-:W-:Y:S01]  /*2e20*/  BSSY.RECONVERGENT B0, `(.L_x_29) ;  /* 0x0000048000007945 */ /* 0x000fe20003800200 */
[----:B------:R-:W-:Y:S01]  /*2e30*/  FFMA R14, R2, R11, -0.0013887860113754868507 ;  /* 0xbab607ed020e7423 */ /* 0x000fe2000000000b */
[----:B------:R-:W-:Y:S01]  /*2e40*/  VIADD R24, R25, 0x1 ;  /* 0x0000000119187836 */ /* 0x000fe20000000000 */
[----:B------:R-:W-:Y:S01]  /*2e50*/  ISETP.NE.U32.AND P1, PT, R15, 0x1, PT ;  /* 0x000000010f00780c */ /* 0x000fe20003f25070 */
[----:B------:R-:W-:-:S03]  /*2e60*/  IMAD.MOV.U32 R25, RZ, RZ, 0x3e2aaaa8 ;  /* 0x3e2aaaa8ff197424 */ /* 0x000fc600078e00ff */
[----:B------:R-:W-:Y:S02]  /*2e70*/  FSEL R15, R14, -0.00019574658654164522886, P1 ;  /* 0xb94d41530e0f7808 */ /* 0x000fe40000800000 */
[----:B------:R-:W-:Y:S02]  /*2e80*/  FSEL R23, R23, 0.041666727513074874878, !P1 ;  /* 0x3d2aaabb17177808 */ /* 0x000fe40004800000 */
[----:B------:R-:W-:Y:S02]  /*2e90*/  LOP3.LUT P2, RZ, R24, 0x2, RZ, 0xc0, !PT ;  /* 0x0000000218ff7812 */ /* 0x000fe4000784c0ff */
[----:B------:R-:W-:Y:S01]  /*2ea0*/  FSEL R24, R3, 1, !P1 ;  /* 0x3f80000003187808 */ /* 0x000fe20004800000 */
[----:B------:R-:W-:Y:S01]  /*2eb0*/  FFMA R15, R2, R15, R23 ;  /* 0x0000000f020f7223 */ /* 0x000fe20000000017 */
[----:B------:R-:W-:Y:S02]  /*2ec0*/  FSEL R14, -R25, -0.4999999701976776123, !P1 ;  /* 0xbeffffff190e7808 */ /* 0x000fe40004800100 */
[----:B------:R-:W-:Y:S01]  /*2ed0*/  FSETP.GE.AND P1, PT, |R20|, 105615, PT ;  /* 0x47ce47801400780b */ /* 0x000fe20003f26200 */
[----:B------:R-:W-:-:S02]  /*2ee0*/  FFMA R3, R2, R24, RZ ;  /* 0x0000001802037223 */ /* 0x000fc400000000ff */
        /* <DEDUP_REMOVED lines=15> */
.L_x_31:
        /* <DEDUP_REMOVED lines=28> */
[----:B---3--:R-:W-:-:S04]  /*31a0*/  @P1 SHF.L.W.U32.HI R3, R2, R14, R3 ;  /* 0x0000000e02031219 */ /* 0x008fc80000010e03 */
[C-C-:B------:R-:W-:Y:S01]  /*31b0*/  SHF.L.W.U32.HI R23, R3.reuse, 0x2, R18.reuse ;  /* 0x0000000203177819 */ /* 0x140fe20000010e12 */
[----:B------:R-:W-:Y:S01]  /*31c0*/  IMAD.SHL.U32 R3, R3, 0x4, RZ ;  /* 0x0000000403037824 */ /* 0x000fe200078e00ff */
[----:B------:R-:W-:Y:S02]  /*31d0*/  SHF.R.U32.HI R18, RZ, 0x1e, R18 ;  /* 0x0000001eff127819 */ /* 0x000fe40000011612 */
[----:B------:R-:W-:Y:S02]  /*31e0*/  SHF.R.S32.HI R14, RZ, 0x1f, R23 ;  /* 0x0000001fff0e7819 */ /* 0x000fe40000011417 */
        /* <DEDUP_REMOVED lines=11> */
.L_x_30:
[----:B------:R-:W-:Y:S05]  /*32a0*/  BSYNC.RECONVERGENT B0 ;  /* 0x0000000000007941 */ /* 0x000fea0003800200 */
.L_x_29:
[----:B------:R-:W0:Y:S01]  /*32b0*/  F2I.TRUNC.NTZ R3, R16 ;  /* 0x0000001000037305 */ /* 0x000e22000020f100 */
[----:B------:R-:W-:Y:S01]  /*32c0*/  FMUL R2, R18, R18 ;  /* 0x0000001212027220 */ /* 0x000fe20000400000 */
[----:B------:R-:W-:Y:S01]  /*32d0*/  LOP3.LUT R15, R22, 0x1, RZ, 0xc0, !PT ;  /* 0x00000001160f7812 */ /* 0x000fe200078ec0ff */
[----:B------:R-:W-:Y:S01]  /*32e0*/  VIADD R19, R19, 0x1 ;  /* 0x0000000113137836 */ /* 0x000fe20000000000 */
[----:B------:R-:W-:Y:S01]  /*32f0*/  I2FP.F32.S32 R26, R4 ;  /* 0x00000004001a7245 */ /* 0x000fe20000201400 */
[----:B------:R-:W-:Y:S01]  /*3300*/  FFMA R14, R2, R11, -0.0013887860113754868507 ;  /* 0xbab607ed020e7423 */ /* 0x000fe2000000000b */
[----:B------:R-:W-:Y:S01]  /*3310*/  IMAD.MOV.U32 R20, RZ, RZ, 0x3d2aaabb ;  /* 0x3d2aaabbff147424 */ /* 0x000fe200078e00ff */
[----:B------:R-:W-:Y:S01]  /*3320*/  ISETP.NE.U32.AND P2, PT, R15, 0x1, PT ;  /* 0x000000010f00780c */ /* 0x000fe20003f45070 */
[----:B------:R-:W-:Y:S01]  /*3330*/  BSSY.RECONVERGENT B0, `(.L_x_32) ;  /* 0x0000060000007945 */ /* 0x000fe20003800200 */
[----:B------:R-:W-:Y:S02]  /*3340*/  FSETP.NEU.AND P1, PT, R7, R26, PT ;  /* 0x0000001a0700720b */ /* 0x000fe40003f2d000 */
[----:B------:R-:W-:-:S02]  /*3350*/  I2FP.F32.S32 R23, R19 ;  /* 0x0000001300177245 */ /* 0x000fc40000201400 */
[----:B------:R-:W-:Y:S01]  /*3360*/  LOP3.LUT P3, RZ, R22, 0x2, RZ, 0xc0, !PT ;  /* 0x0000000216ff7812 */ /* 0x000fe2000786c0ff */
[----:B------:R-:W-:Y:S01]  /*3370*/  IMAD.MOV.U32 R22, RZ, RZ, 0x3effffff ;  /* 0x3effffffff167424 */ /* 0x000fe200078e00ff */
[----:B------:R-:W-:Y:S02]  /*3380*/  FSEL R15, R14, -0.00019574658654164522886, !P2 ;  /* 0xb94d41530e0f7808 */ /* 0x000fe40005000000 */
[----:B------:R-:W-:Y:S02]  /*3390*/  FSEL R19, R20, 0.0083327032625675201416, !P2 ;  /* 0x3c0885e414137808 */ /* 0x000fe40005000000 */
[----:B------:R-:W-:Y:S02]  /*33a0*/  FSEL R14, R23, RZ, P1 ;  /* 0x000000ff170e7208 */ /* 0x000fe40000800000 */
[----:B0-----:R-:W-:Y:S01]  /*33b0*/  I2FP.F32.S32 R26, R3 ;  /* 0x00000003001a7245 */ /* 0x001fe20000201400 */
[----:B------:R-:W-:Y:S01]  /*33c0*/  FFMA R15, R2, R15, R19 ;  /* 0x0000000f020f7223 */ /* 0x000fe20000000013 */
[----:B------:R-:W-:Y:S01]  /*33d0*/  FSEL R3, -R22, -0.16666662693023681641, !P2 ;  /* 0xbe2aaaa816037808 */ /* 0x000fe20005000100 */
[----:B------:R-:W-:Y:S01]  /*33e0*/  FMUL R23, R14, 171324 ;  /* 0x48274f000e177820 */ /* 0x000fe20000400000 */
[----:B------:R-:W-:-:S03]  /*33f0*/  FSEL R18, R18, 1, P2 ;  /* 0x3f80000012127808 */ /* 0x000fc60001000000 */
[----:B------:R-:W-:Y:S01]  /*3400*/  FFMA R15, R2, R15, R3 ;  /* 0x0000000f020f7223 */ /* 0x000fe20000000003 */
[----:B------:R-:W-:Y:S01]  /*3410*/  FFMA R23, R26, 21942, R23 ;  /* 0x46ab6c001a177823 */ /* 0x000fe20000000017 */
[----:B------:R-:W-:-:S03]  /*3420*/  FFMA R3, R2, R18, RZ ;  /* 0x0000001202037223 */ /* 0x000fc600000000ff */
[----:B------:R-:W-:Y:S01]  /*3430*/  FADD R23, R23, 8912 ;  /* 0x460b400017177421 */ /* 0x000fe20000000000 */
[----:B------:R-:W-:Y:S01]  /*3440*/  FFMA R18, R3, R15, R18 ;  /* 0x0000000f03127223 */ /* 0x000fe20000000012 */
[----:B------:R-:W-:Y:S02]  /*3450*/  FSEL R15, R16, RZ, !P0 ;  /* 0x000000ff100f7208 */ /* 0x000fe40004000000 */
[C---:B------:R-:W-:Y:S01]  /*3460*/  FMUL R26, R23.reuse, 0.63661974668502807617 ;  /* 0x3f22f983171a7820 */ /* 0x040fe20000400000 */
[----:B------:R-:W-:Y:S01]  /*3470*/  @P3 FADD R18, RZ, -R18 ;  /* 0x80000012ff123221 */ /* 0x000fe20000000000 */
[----:B------:R-:W-:Y:S01]  /*3480*/  F2I.TRUNC.NTZ R16, R17 ;  /* 0x0000001100107305 */ /* 0x000fe2000020f100 */
[----:B------:R-:W-:Y:S01]  /*3490*/  FADD R15, -R12, R15 ;  /* 0x0000000f0c0f7221 */ /* 0x000fe20000000100 */
[----:B------:R-:W-:Y:S01]  /*34a0*/  FSETP.GE.AND P2, PT, |R23|, 105615, PT ;  /* 0x47ce47801700780b */ /* 0x000fe20003f46200 */
[----:B------:R-:W-:Y:S01]  /*34b0*/  FMUL R3, R9, R18 ;  /* 0x0000001209037220 */ /* 0x000fe20000400000 */
[----:B------:R-:W-:-:S03]  /*34c0*/  FADD R18, -R8, 1 ;  /* 0x3f80000008127421 */ /* 0x000fc60000000100 */
[----:B------:R-:W-:Y:S01]  /*34d0*/  FFMA R24, R24, R15, R3 ;  /* 0x0000000f18187223 */ /* 0x000fe20000000003 */
[----:B------:R-:W0:Y:S03]  /*34e0*/  F2I.NTZ R26, R26 ;  /* 0x0000001a001a7305 */ /* 0x000e260000203100 */
[----:B------:R-:W-:Y:S01]  /*34f0*/  FMUL R2, R8, R24 ;  /* 0x0000001808027220 */ /* 0x000fe20000400000 */
[----:B------:R-:W-:-:S03]  /*3500*/  FSETP.GEU.AND P0, PT, R24, R17, PT ;  /* 0x000000111800720b */ /* 0x000fc60003f0e000 */
[----:B------:R-:W-:Y:S01]  /*3510*/  FFMA R3, R17, R18, R2 ;  /* 0x0000001211037223 */ /* 0x000fe20000000002 */
[----:B------:R-:W-:-:S04]  /*3520*/  FSEL R19, R24, R17, !P0 ;  /* 0x0000001118137208 */ /* 0x000fc80004000000 */
[----:B------:R-:W-:Y:S02]  /*3530*/  FSETP.GEU.AND P1, PT, R3, R19, PT ;  /* 0x000000130300720b */ /* 0x000fe40003f2e000 */
[----:B0-----:R-:W-:-:S03]  /*3540*/  I2FP.F32.S32 R2, R26 ;  /* 0x0000001a00027245 */ /* 0x001fc60000201400 */
[----:B------:R-:W-:Y:S02]  /*3550*/  @!P0 I2FP.F32.S32 R24, R16 ;  /* 0x0000001000188245 */ /* 0x000fe40000201400 */
[C---:B------:R-:W-:Y:S02]  /*3560*/  FFMA R25, R2.reuse, -1.5707962512969970703, R23 ;  /* 0xbfc90fda02197823 */ /* 0x040fe40000000017 */
[----:B------:R-:W-:Y:S02]  /*3570*/  FSETP.GT.AND P0, PT, R3, R24, PT ;  /* 0x000000180300720b */ /* 0x000fe40003f04000 */
[----:B------:R-:W-:Y:S02]  /*3580*/  FFMA R25, R2, -7.5497894158615963534e-08, R25 ;  /* 0xb3a2216802197823 */ /* 0x000fe40000000019 */
[----:B------:R-:W-:Y:S02]  /*3590*/  @P1 FSEL R19, R24, R3, P0 ;  /* 0x0000000318131208 */ /* 0x000fe40000000000 */
        /* <DEDUP_REMOVED lines=13> */
.L_x_34:
        /* <DEDUP_REMOVED lines=39> */
[----:B------:R-:W-:-:S05]  /*38e0*/  IADD3 R23, PT, PT, -R26, RZ, RZ ;  /* 0x000000ff1a177210 */ /* 0x000fca0007ffe1ff */
[----:B------:R-:W-:Y:S01]  /*38f0*/  @!P0 IMAD.MOV.U32 R26, RZ, RZ, R23 ;  /* 0x000000ffff1a8224 */ /* 0x000fe200078e0017 */
[----:B0-----:R-:W-:-:S10]  /*3900*/  DMUL R16, R2, UR4 ;  /* 0x0000000402107c28 */ /* 0x001fd40008000000 */
[----:B------:R-:W0:Y:S02]  /*3910*/  F2F.F32.F64 R16, R16 ;  /* 0x0000001000107310 */ /* 0x000e240000301000 */
[----:B0-----:R-:W-:-:S07]  /*3920*/  FSEL R2, -R16, R16, !P1 ;  /* 0x0000001010027208 */ /* 0x001fce0004800100 */
.L_x_33:
[----:B------:R-:W-:Y:S05]  /*3930*/  BSYNC.RECONVERGENT B0 ;  /* 0x0000000000007941 */ /* 0x000fea0003800200 */
.L_x_32:
[----:B------:R-:W-:Y:S01]  /*3940*/  FMUL R21, R21, R14 ;  /* 0x0000000e15157220 */ /* 0x000fe20000400000 */
[----:B------:R-:W-:Y:S01]  /*3950*/  LOP3.LUT R16, R26, 0x1, RZ, 0xc0, !PT ;  /* 0x000000011a107812 */ /* 0x000fe200078ec0ff */
[----:B------:R-:W-:Y:S01]  /*3960*/  FMUL R3, R2, R2 ;  /* 0x0000000202037220 */ /* 0x000fe20000400000 */
[----:B------:R-:W-:Y:S01]  /*3970*/  LOP3.LUT P1, RZ, R26, 0x2, RZ, 0xc0, !PT ;  /* 0x000000021aff7812 */ /* 0x000fe2000782c0ff */
[----:B------:R-:W-:Y:S01]  /*3980*/  FFMA R21, R21, R10, 9758 ;  /* 0x4618780015157423 */ /* 0x000fe2000000000a */
[----:B------:R-:W-:Y:S01]  /*3990*/  ISETP.NE.U32.AND P0, PT, R16, 0x1, PT ;  /* 0x000000011000780c */ /* 0x000fe20003f05070 */
[----:B------:R-:W-:Y:S01]  /*39a0*/  FFMA R16, R3, R11, -0.0013887860113754868507 ;  /* 0xbab607ed03107423 */ /* 0x000fe2000000000b */
[----:B------:R-:W-:Y:S01]  /*39b0*/  BSSY.RECONVERGENT B0, `(.L_x_35) ;  /* 0x0000049000007945 */ /* 0x000fe20003800200 */
[----:B------:R-:W-:Y:S01]  /*39c0*/  FMUL R24, R21, 0.63661974668502807617 ;  /* 0x3f22f98315187820 */ /* 0x000fe20000400000 */
[----:B------:R-:W-:Y:S02]  /*39d0*/  FSEL R20, R20, 0.0083327032625675201416, !P0 ;  /* 0x3c0885e414147808 */ /* 0x000fe40004000000 */
[----:B------:R-:W-:-:S03]  /*39e0*/  FSEL R16, R16, -0.00019574658654164522886, !P0 ;  /* 0xb94d415310107808 */ /* 0x000fc60004000000 */
[----:B------:R-:W0:Y:S02]  /*39f0*/  F2I.NTZ R24, R24 ;  /* 0x0000001800187305 */ /* 0x000e240000203100 */
[----:B------:R-:W-:Y:S01]  /*3a00*/  FFMA R16, R3, R16, R20 ;  /* 0x0000001003107223 */ /* 0x000fe20000000014 */
[----:B------:R-:W-:Y:S02]  /*3a10*/  FSEL R20, -R22, -0.16666662693023681641, !P0 ;  /* 0xbe2aaaa816147808 */ /* 0x000fe40004000100 */
[----:B------:R-:W-:Y:S02]  /*3a20*/  FSEL R22, R2, 1, P0 ;  /* 0x3f80000002167808 */ /* 0x000fe40000000000 */
[----:B------:R-:W-:Y:S01]  /*3a30*/  FSETP.GE.AND P0, PT, |R21|, 105615, PT ;  /* 0x47ce47801500780b */ /* 0x000fe20003f06200 */
[C---:B------:R-:W-:Y:S02]  /*3a40*/  FFMA R16, R3.reuse, R16, R20 ;  /* 0x0000001003107223 */ /* 0x040fe40000000014 */
        /* <DEDUP_REMOVED lines=19> */
.L_x_37:
        /* <DEDUP_REMOVED lines=44> */
.L_x_36:
[----:B------:R-:W-:Y:S05]  /*3e40*/  BSYNC.RECONVERGENT B0 ;  /* 0x0000000000007941 */ /* 0x000fea0003800200 */
.L_x_35:
[----:B------:R-:W-:Y:S01]  /*3e50*/  FMUL R3, R2, R2 ;  /* 0x0000000202037220 */ /* 0x000fe20000400000 */
[C---:B------:R-:W-:Y:S01]  /*3e60*/  LOP3.LUT R17, R24.reuse, 0x1, RZ, 0xc0, !PT ;  /* 0x0000000118117812 */ /* 0x040fe200078ec0ff */
[----:B------:R-:W-:Y:S01]  /*3e70*/  IMAD.MOV.U32 R20, RZ, RZ, 0x3c0885e4 ;  /* 0x3c0885e4ff147424 */ /* 0x000fe200078e00ff */
[----:B------:R-:W-:Y:S01]  /*3e80*/  BSSY.RECONVERGENT B0, `(.L_x_38) ;  /* 0x0000052000007945 */ /* 0x000fe20003800200 */
[----:B------:R-:W-:Y:S01]  /*3e90*/  FFMA R16, R3, R11, -0.0013887860113754868507 ;  /* 0xbab607ed03107423 */ /* 0x000fe2000000000b */
[----:B------:R-:W-:Y:S01]  /*3ea0*/  ISETP.NE.U32.AND P0, PT, R17, 0x1, PT ;  /* 0x000000011100780c */ /* 0x000fe20003f05070 */
[----:B------:R-:W-:Y:S02]  /*3eb0*/  VIADD R24, R24, 0x1 ;  /* 0x0000000118187836 */ /* 0x000fe40000000000 */
[----:B------:R-:W-:Y:S01]  /*3ec0*/  IMAD.MOV.U32 R21, RZ, RZ, 0x3e2aaaa8 ;  /* 0x3e2aaaa8ff157424 */ /* 0x000fe200078e00ff */
[----:B------:R-:W-:Y:S02]  /*3ed0*/  FSEL R16, R16, -0.00019574658654164522886, P0 ;  /* 0xb94d415310107808 */ /* 0x000fe40000000000 */
[----:B------:R-:W-:-:S02]  /*3ee0*/  FSEL R26, R20, 0.041666727513074874878, !P0 ;  /* 0x3d2aaabb141a7808 */ /* 0x000fc40004000000 */
[----:B------:R-:W-:Y:S02]  /*3ef0*/  LOP3.LUT P1, RZ, R24, 0x2, RZ, 0xc0, !PT ;  /* 0x0000000218ff7812 */ /* 0x000fe4000782c0ff */
[----:B------:R-:W-:Y:S01]  /*3f00*/  FSEL R2, R2, 1, !P0 ;  /* 0x3f80000002027808 */ /* 0x000fe20004000000 */
[----:B------:R-:W-:Y:S01]  /*3f10*/  FFMA R16, R3, R16, R26 ;  /* 0x0000001003107223 */ /* 0x000fe2000000001a */
[----:B------:R-:W-:-:S03]  /*3f20*/  FSEL R21, -R21, -0.4999999701976776123, !P0 ;  /* 0xbeffffff15157808 */ /* 0x000fc60004000100 */
[C---:B------:R-:W-:Y:S02]  /*3f30*/  FFMA R17, R3.reuse, R2, RZ ;  /* 0x0000000203117223 */ /* 0x040fe400000000ff */
[----:B------:R-:W-:Y:S01]  /*3f40*/  FFMA R16, R3, R16, R21 ;  /* 0x0000001003107223 */ /* 0x000fe20000000015 */
[----:B------:R-:W-:-:S03]  /*3f50*/  FMUL R21, R22, 2920 ;  /* 0x4536800016157820 */ /* 0x000fc60000400000 */
        /* <DEDUP_REMOVED lines=24> */
.L_x_40:
        /* <DEDUP_REMOVED lines=44> */
.L_x_39:
[----:B------:R-:W-:Y:S05]  /*43a0*/  BSYNC.RECONVERGENT B0 ;  /* 0x0000000000007941 */ /* 0x000fea0003800200 */
.L_x_38:
[----:B------:R-:W-:Y:S01]  /*43b0*/  FMUL R2, R3, R3 ;  /* 0x0000000303027220 */ /* 0x000fe20000400000 */
[----:B------:R-:W-:Y:S01]  /*43c0*/  LOP3.LUT R17, R26, 0x1, RZ, 0xc0, !PT ;  /* 0x000000011a117812 */ /* 0x000fe200078ec0ff */
[----:B------:R-:W-:Y:S01]  /*43d0*/  IMAD.MOV.U32 R22, RZ, RZ, 0x3e2aaaa8 ;  /* 0x3e2aaaa8ff167424 */ /* 0x000fe200078e00ff */
[----:B------:R-:W-:Y:S01]  /*43e0*/  BSSY.RECONVERGENT B0, `(.L_x_41) ;  /* 0x0000047000007945 */ /* 0x000fe20003800200 */
[----:B------:R-:W-:Y:S01]  /*43f0*/  FFMA R16, R2, R11, -0.0013887860113754868507 ;  /* 0xbab607ed02107423 */ /* 0x000fe2000000000b */
[----:B------:R-:W-:Y:S01]  /*4400*/  ISETP.NE.U32.AND P0, PT, R17, 0x1, PT ;  /* 0x000000011100780c */ /* 0x000fe20003f05070 */
[----:B------:R-:W-:-:S03]  /*4410*/  VIADD R26, R26, 0x1 ;  /* 0x000000011a1a7836 */ /* 0x000fc60000000000 */
[----:B------:R-:W-:Y:S02]  /*4420*/  FSEL R17, R16, -0.00019574658654164522886, P0 ;  /* 0xb94d415310117808 */ /* 0x000fe40000000000 */
[----:B------:R-:W-:Y:S02]  /*4430*/  FSEL R23, R20, 0.041666727513074874878, !P0 ;  /* 0x3d2aaabb14177808 */ /* 0x000fe40004000000 */
[----:B------:R-:W-:Y:S02]  /*4440*/  FSEL R16, -R22, -0.4999999701976776123, !P0 ;  /* 0xbeffffff16107808 */ /* 0x000fe40004000100 */
[----:B------:R-:W-:Y:S01]  /*4450*/  LOP3.LUT P1, RZ, R26, 0x2, RZ, 0xc0, !PT ;  /* 0x000000021aff7812 */ /* 0x000fe2000782c0ff */
[C---:B------:R-:W-:Y:S01]  /*4460*/  FFMA R17, R2.reuse, R17, R23 ;  /* 0x0000001102117223 */ /* 0x040fe20000000017 */
[----:B------:R-:W-:Y:S02]  /*4470*/  FSEL R23, R3, 1, !P0 ;  /* 0x3f80000003177808 */ /* 0x000fe40004000000 */
[----:B------:R-:W-:Y:S01]  /*4480*/  FSETP.GE.AND P0, PT, |R21|, 105615, PT ;  /* 0x47ce47801500780b */ /* 0x000fe20003f06200 */
[----:B------:R-:W-:-:S02]  /*4490*/  FFMA R16, R2, R17, R16 ;  /* 0x0000001102107223 */ /* 0x000fc40000000010 */
[----:B------:R-:W-:-:S04]  /*44a0*/  FFMA R2, R2, R23, RZ ;  /* 0x0000001702027223 */ /* 0x000fc800000000ff */
        /* <DEDUP_REMOVED lines=14> */
.L_x_43:
        /* <DEDUP_REMOVED lines=16> */
[----:B------:R-:W-:Y:S02]  /*4690*/  LOP3.LUT P0, RZ, R16, 0x1f, RZ, 0xc0, !PT ;  /* 0x0000001f10ff7812 */ /* 0x000fe4000780c0ff */
[----:B------:R-:W-:-:S04]  /*46a0*/  IADD3 R2, PT, PT, R2, -0x80, RZ ;  /* 0xffffff8002027810 */ /* 0x000fc80007ffe0ff */
        /* <DEDUP_REMOVED lines=26> */
.L_x_42:
[----:B------:R-:W-:Y:S05]  /*4850*/  BSYNC.RECONVERGENT B0 ;  /* 0x0000000000007941 */ /* 0x000fea0003800200 */
.L_x_41:
[----:B------:R-:W-:Y:S01]  /*4860*/  FMUL R3, R14, 171324 ;  /* 0x48274f000e037820 */ /* 0x000fe20000400000 */
[----:B------:R-:W-:Y:S01]  /*4870*/  I2FP.F32.S32 R26, R4 ;  /* 0x00000004001a7245 */ /* 0x000fe20000201400 */
[----:B------:R-:W-:Y:S01]  /*4880*/  FMUL R2, R24, R24 ;  /* 0x0000001818027220 */ /* 0x000fe20000400000 */
[----:B------:R-:W-:Y:S02]  /*4890*/  IMAD.MOV.U32 R17, RZ, RZ, 0x3effffff ;  /* 0x3effffffff117424 */ /* 0x000fe400078e00ff */
[----:B------:R-:W-:Y:S01]  /*48a0*/  FFMA R16, R12, 21942, R3 ;  /* 0x46ab6c000c107823 */ /* 0x000fe20000000003 */
[----:B------:R-:W-:Y:S01]  /*48b0*/  LOP3.LUT R12, R25, 0x1, RZ, 0xc0, !PT ;  /* 0x00000001190c7812 */ /* 0x000fe200078ec0ff */
[----:B------:R-:W-:Y:S01]  /*48c0*/  FFMA R3, R2, R11, -0.0013887860113754868507 ;  /* 0xbab607ed02037423 */ /* 0x000fe2000000000b */
[----:B------:R-:W-:Y:S01]  /*48d0*/  FSETP.NEU.AND P2, PT, R7, R26, PT ;  /* 0x0000001a0700720b */ /* 0x000fe20003f4d000 */
[----:B------:R-:W-:Y:S01]  /*48e0*/  FADD R16, R16, 8912 ;  /* 0x460b400010107421 */ /* 0x000fe20000000000 */
[----:B------:R-:W-:Y:S01]  /*48f0*/  ISETP.NE.U32.AND P0, PT, R12, 0x1, PT ;  /* 0x000000010c00780c */ /* 0x000fe20003f05070 */
[----:B------:R-:W-:Y:S01]  /*4900*/  IMAD.MOV.U32 R12, RZ, RZ, 0x3d2aaabb ;  /* 0x3d2aaabbff0c7424 */ /* 0x000fe200078e00ff */
[----:B------:R-:W-:Y:S01]  /*4910*/  LOP3.LUT P1, RZ, R25, 0x2, RZ, 0xc0, !PT ;  /* 0x0000000219ff7812 */ /* 0x000fe2000782c0ff */
[----:B------:R-:W-:Y:S01]  /*4920*/  FMUL R26, R16, 0.63661974668502807617 ;  /* 0x3f22f983101a7820 */ /* 0x000fe20000400000 */
[----:B------:R-:W-:Y:S01]  /*4930*/  FSEL R3, R3, -0.00019574658654164522886, !P0 ;  /* 0xb94d415303037808 */ /* 0x000fe20004000000 */
[----:B------:R-:W-:Y:S01]  /*4940*/  BSSY.RECONVERGENT B0, `(.L_x_44) ;  /* 0x000004b000007945 */ /* 0x000fe20003800200 */
[----:B------:R-:W-:-:S02]  /*4950*/  FSEL R7, R12, 0.0083327032625675201416, !P0 ;  /* 0x3c0885e40c077808 */ /* 0x000fc40004000000 */
[----:B------:R-:W-:Y:S01]  /*4960*/  FSEL R28, -R17, -0.16666662693023681641, !P0 ;  /* 0xbe2aaaa8111c7808 */ /* 0x000fe20004000100 */
[----:B------:R-:W0:Y:S01]  /*4970*/  F2I.NTZ R26, R26 ;  /* 0x0000001a001a7305 */ /* 0x000e220000203100 */
[----:B------:R-:W-:Y:S01]  /*4980*/  FSEL R24, R24, 1, P0 ;  /* 0x3f80000018187808 */ /* 0x000fe20000000000 */
[----:B------:R-:W-:Y:S01]  /*4990*/  FFMA R3, R2, R3, R7 ;  /* 0x0000000302037223 */ /* 0x000fe20000000007 */
[----:B------:R-:W-:Y:S02]  /*49a0*/  FSETP.GE.AND P0, PT, |R16|, 105615, PT ;  /* 0x47ce47801000780b */ /* 0x000fe40003f06200 */
[----:B------:R-:W-:Y:S01]  /*49b0*/  FSEL R21, R6, RZ, P2 ;  /* 0x000000ff06157208 */ /* 0x000fe20001000000 */
[C---:B------:R-:W-:Y:S01]  /*49c0*/  FFMA R28, R2.reuse, R3, R28 ;  /* 0x00000003021c7223 */ /* 0x040fe2000000001c */
[----:B------:R-:W-:-:S03]  /*49d0*/  FFMA R3, R2, R24, RZ ;  /* 0x0000001802037223 */ /* 0x000fc600000000ff */
[----:B------:R-:W-:Y:S01]  /*49e0*/  FADD R21, -R14, R21 ;  /* 0x000000150e157221 */ /* 0x000fe20000000100 */
[----:B------:R-:W-:Y:S01]  /*49f0*/  FFMA R24, R3, R28, R24 ;  /* 0x0000001c03187223 */ /* 0x000fe20000000018 */
[----:B0-----:R-:W-:-:S03]  /*4a00*/  I2FP.F32.S32 R7, R26 ;  /* 0x0000001a00077245 */ /* 0x001fc60000201400 */
[----:B------:R-:W-:Y:S02]  /*4a10*/  @P1 FADD R24, RZ, -R24 ;  /* 0x80000018ff181221 */ /* 0x000fe40000000000 */
[C---:B------:R-:W-:Y:S02]  /*4a20*/  FFMA R2, R7.reuse, -1.5707962512969970703, R16 ;  /* 0xbfc90fda07027823 */ /* 0x040fe40000000010 */
[----:B------:R-:W-:Y:S02]  /*4a30*/  FMUL R3, R24, R21 ;  /* 0x0000001518037220 */ /* 0x000fe40000400000 */
[C---:B------:R-:W-:Y:S02]  /*4a40*/  FFMA R2, R7.reuse, -7.5497894158615963534e-08, R2 ;  /* 0xb3a2216807027823 */ /* 0x040fe40000000002 */
[----:B------:R-:W-:Y:S02]  /*4a50*/  FFMA R23, R8, R23, R3 ;  /* 0x0000001708177223 */ /* 0x000fe40000000003 */
        /* <DEDUP_REMOVED lines=13> */
.L_x_46:
        /* <DEDUP_REMOVED lines=36> */
[----:B0-----:R-:W-:Y:S02]  /*4d70*/  LEA.HI R26, R25, R24, RZ, 0x1 ;  /* 0x00000018191a7211 */ /* 0x001fe400078f08ff */
[----:B------:R-:W-:Y:S02]  /*4d80*/  ISETP.GE.AND P1, PT, R16, RZ, PT ;  /* 0x000000ff1000720c */ /* 0x000fe40003f26270 */
[----:B------:R-:W0:Y:S01]  /*4d90*/  I2F.F64.S64 R2, R2 ;  /* 0x0000000200027312 */ /* 0x000e220000301c00 */
[----:B------:R-:W-:-:S04]  /*4da0*/  IMAD.MOV R16, RZ, RZ, -R26 ;  /* 0x000000ffff107224 */ /* 0x000fc800078e0a1a */
[----:B------:R-:W-:Y:S01]  /*4db0*/  @!P0 IMAD.MOV.U32 R26, RZ, RZ, R16 ;  /* 0x000000ffff1a8224 */ /* 0x000fe200078e0010 */
[----:B0-----:R-:W-:-:S10]  /*4dc0*/  DMUL R6, R2, UR4 ;  /* 0x0000000402067c28 */ /* 0x001fd40008000000 */
[----:B------:R-:W0:Y:S02]  /*4dd0*/  F2F.F32.F64 R6, R6 ;  /* 0x0000000600067310 */ /* 0x000e240000301000 */
[----:B0-----:R-:W-:-:S07]  /*4de0*/  FSEL R2, -R6, R6, !P1 ;  /* 0x0000000606027208 */ /* 0x001fce0004800100 */
.L_x_45:
[----:B------:R-:W-:Y:S05]  /*4df0*/  BSYNC.RECONVERGENT B0 ;  /* 0x0000000000007941 */ /* 0x000fea0003800200 */
.L_x_44:
[----:B------:R-:W-:Y:S01]  /*4e00*/  FMUL R13, R13, R14 ;  /* 0x0000000e0d0d7220 */ /* 0x000fe20000400000 */
[----:B------:R-:W-:Y:S01]  /*4e10*/  FMUL R3, R2, R2 ;  /* 0x0000000202037220 */ /* 0x000fe20000400000 */
[----:B------:R-:W-:Y:S01]  /*4e20*/  LOP3.LUT R7, R26, 0x1, RZ, 0xc0, !PT ;  /* 0x000000011a077812 */ /* 0x000fe200078ec0ff */
[----:B------:R-:W-:Y:S01]  /*4e30*/  BSSY.RECONVERGENT B0, `(.L_x_47) ;  /* 0x000004d000007945 */ /* 0x000fe20003800200 */
[----:B------:R-:W-:Y:S01]  /*4e40*/  FFMA R16, R13, R10, 9758 ;  /* 0x461878000d107423 */ /* 0x000fe2000000000a */
[----:B------:R-:W-:Y:S01]  /*4e50*/  FFMA R6, R3, R11, -0.0013887860113754868507 ;  /* 0xbab607ed03067423 */ /* 0x000fe2000000000b */
[----:B------:R-:W-:Y:S02]  /*4e60*/  ISETP.NE.U32.AND P0, PT, R7, 0x1, PT ;  /* 0x000000010700780c */ /* 0x000fe40003f05070 */
[----:B------:R-:W-:Y:S01]  /*4e70*/  FMUL R13, R16, 0.63661974668502807617 ;  /* 0x3f22f983100d7820 */ /* 0x000fe20000400000 */
[----:B------:R-:W-:Y:S02]  /*4e80*/  LOP3.LUT P1, RZ, R26, 0x2, RZ, 0xc0, !PT ;  /* 0x000000021aff7812 */ /* 0x000fe4000782c0ff */
[----:B------:R-:W-:-:S02]  /*4e90*/  FSEL R6, R6, -0.00019574658654164522886, !P0 ;  /* 0xb94d415306067808 */ /* 0x000fc40004000000 */
[----:B------:R-:W-:Y:S01]  /*4ea0*/  FSEL R10, R12, 0.0083327032625675201416, !P0 ;  /* 0x3c0885e40c0a7808 */ /* 0x000fe20004000000 */
[----:B------:R-:W0:Y:S01]  /*4eb0*/  F2I.NTZ R13, R13 ;  /* 0x0000000d000d7305 */ /* 0x000e220000203100 */
[----:B------:R-:W-:-:S03]  /*4ec0*/  FSEL R14, R2, 1, P0 ;  /* 0x3f800000020e7808 */ /* 0x000fc60000000000 */
[----:B------:R-:W-:Y:S01]  /*4ed0*/  FFMA R6, R3, R6, R10 ;  /* 0x0000000603067223 */ /* 0x000fe2000000000a */
[----:B------:R-:W-:Y:S02]  /*4ee0*/  FSEL R10, -R17, -0.16666662693023681641, !P0 ;  /* 0xbe2aaaa8110a7808 */ /* 0x000fe40004000100 */
[----:B------:R-:W-:-:S03]  /*4ef0*/  FSETP.GE.AND P0, PT, |R16|, 105615, PT ;  /* 0x47ce47801000780b */ /* 0x000fc60003f06200 */
[C---:B------:R-:W-:Y:S01]  /*4f00*/  FFMA R6, R3.reuse, R6, R10 ;  /* 0x0000000603067223 */ /* 0x040fe2000000000a */
[----:B------:R-:W-:Y:S01]  /*4f10*/  FFMA R3, R3, R14, RZ ;  /* 0x0000000e03037223 */ /* 0x000fe200000000ff */
[----:B0-----:R-:W-:-:S03]  /*4f20*/  I2FP.F32.S32 R7, R13 ;  /* 0x0000000d00077245 */ /* 0x001fc60000201400 */
[----:B------:R-:W-:Y:S02]  /*4f30*/  FFMA R14, R3, R6, R14 ;  /* 0x00000006030e7223 */ /* 0x000fe4000000000e */
[C---:B------:R-:W-:Y:S02]  /*4f40*/  FFMA R2, R7.reuse, -1.5707962512969970703, R16 ;  /* 0xbfc90fda07027823 */ /* 0x040fe40000000010 */
[----:B------:R-:W-:Y:S02]  /*4f50*/  @P1 FADD R14, RZ, -R14 ;  /* 0x8000000eff0e1221 */ /* 0x000fe40000000000 */
        /* <DEDUP_REMOVED lines=14> */
.L_x_49:
        /* <DEDUP_REMOVED lines=44> */
.L_x_48:
[----:B------:R-:W-:Y:S05]  /*5300*/  BSYNC.RECONVERGENT B0 ;  /* 0x0000000000007941 */ /* 0x000fea0003800200 */
.L_x_47:
        /* <DEDUP_REMOVED lines=11> */
[C---:B------:R-:W-:Y:S02]  /*53c0*/  FFMA R6, R3.reuse, R6, R10 ;  /* 0x0000000603067223 */ /* 0x040fe4000000000a */
[C---:B------:R-:W-:Y:S02]  /*53d0*/  FFMA R7, R3.reuse, R2, RZ ;  /* 0x0000000203077223 */ /* 0x040fe400000000ff */
[----:B------:R-:W-:Y:S01]  /*53e0*/  FFMA R6, R3, R6, R13 ;  /* 0x0000000603067223 */ /* 0x000fe2000000000d */
[----:B------:R-:W-:-:S03]  /*53f0*/  FMUL R3, R14, 2920 ;  /* 0x453680000e037820 */ /* 0x000fc60000400000 */
        /* <DEDUP_REMOVED lines=24> */
.L_x_52:
        /* <DEDUP_REMOVED lines=44> */
.L_x_51:
[----:B------:R-:W-:Y:S05]  /*5840*/  BSYNC.RECONVERGENT B0 ;  /* 0x0000000000007941 */ /* 0x000fea0003800200 */
.L_x_50:
[----:B------:R-:W-:Y:S01]  /*5850*/  LOP3.LUT R2, R25, 0x1, RZ, 0xc0, !PT ;  /* 0x0000000119027812 */ /* 0x000fe200078ec0ff */
[----:B------:R-:W-:Y:S01]  /*5860*/  FMUL R3, R13, R13 ;  /* 0x0000000d0d037220 */ /* 0x000fe20000400000 */
[----:B------:R-:W-:Y:S01]  /*5870*/  VIADD R7, R25, 0x1 ;  /* 0x0000000119077836 */ /* 0x000fe20000000000 */
[----:B------:R-:W-:Y:S01]  /*5880*/  BSSY.RECONVERGENT B0, `(.L_x_53) ;  /* 0x0000046000007945 */ /* 0x000fe20003800200 */
[----:B------:R-:W-:Y:S01]  /*5890*/  ISETP.NE.U32.AND P0, PT, R2, 0x1, PT ;  /* 0x000000010200780c */ /* 0x000fe20003f05070 */
[----:B------:R-:W-:Y:S02]  /*58a0*/  FFMA R2, R3, R11, -0.0013887860113754868507 ;  /* 0xbab607ed03027423 */ /* 0x000fe4000000000b */
[----:B------:R-:W-:Y:S02]  /*58b0*/  LOP3.LUT P1, RZ, R7, 0x2, RZ, 0xc0, !PT ;  /* 0x0000000207ff7812 */ /* 0x000fe4000782c0ff */
[----:B------:R-:W-:Y:S02]  /*58c0*/  FSEL R20, R20, 0.041666727513074874878, !P0 ;  /* 0x3d2aaabb14147808 */ /* 0x000fe40004000000 */
[----:B------:R-:W-:-:S02]  /*58d0*/  FSEL R6, R2, -0.00019574658654164522886, P0 ;  /* 0xb94d415302067808 */ /* 0x000fc40000000000 */
[----:B------:R-:W-:Y:S02]  /*58e0*/  FSEL R2, R13, 1, !P0 ;  /* 0x3f8000000d027808 */ /* 0x000fe40004000000 */
[----:B------:R-:W-:Y:S01]  /*58f0*/  FSEL R13, -R22, -0.4999999701976776123, !P0 ;  /* 0xbeffffff160d7808 */ /* 0x000fe20004000100 */
[C---:B------:R-:W-:Y:S01]  /*5900*/  FFMA R6, R3.reuse, R6, R20 ;  /* 0x0000000603067223 */ /* 0x040fe20000000014 */
        /* <DEDUP_REMOVED lines=17> */
.L_x_55:
        /* <DEDUP_REMOVED lines=44> */
.L_x_54:
[----:B------:R-:W-:Y:S05]  /*5ce0*/  BSYNC.RECONVERGENT B0 ;  /* 0x0000000000007941 */ /* 0x000fea0003800200 */
.L_x_53:
[----:B------:R-:W-:Y:S01]  /*5cf0*/  FMUL R2, R16, R16 ;  /* 0x0000001010027220 */ /* 0x000fe20000400000 */
[C---:B------:R-:W-:Y:S01]  /*5d00*/  LOP3.LUT R3, R14.reuse, 0x1, RZ, 0xc0, !PT ;  /* 0x000000010e037812 */ /* 0x040fe200078ec0ff */
[----:B------:R-:W0:Y:S01]  /*5d10*/  F2I.TRUNC.NTZ R7, R23 ;  /* 0x0000001700077305 */ /* 0x000e22000020f100 */
[----:B------:R-:W-:Y:S01]  /*5d20*/  LOP3.LUT P1, RZ, R14, 0x2, RZ, 0xc0, !PT ;  /* 0x000000020eff7812 */ /* 0x000fe2000782c0ff */
[----:B------:R-:W-:Y:S01]  /*5d30*/  FFMA R11, R2, R11, -0.0013887860113754868507 ;  /* 0xbab607ed020b7423 */ /* 0x000fe2000000000b */
[----:B------:R-:W-:Y:S01]  /*5d40*/  ISETP.NE.U32.AND P0, PT, R3, 0x1, PT ;  /* 0x000000010300780c */ /* 0x000fe20003f05070 */
[----:B------:R-:W-:Y:S01]  /*5d50*/  UMOV UR4, 0x9999999a ;  /* 0x9999999a00047882 */ /* 0x000fe20000000000 */
[----:B------:R-:W-:Y:S01]  /*5d60*/  UMOV UR5, 0x3fc99999 ;  /* 0x3fc9999900057882 */ /* 0x000fe20000000000 */
[----:B------:R-:W-:Y:S01]  /*5d70*/  BSSY.RECONVERGENT B0, `(.L_x_56) ;  /* 0x0000048000007945 */ /* 0x000fe20003800200 */
[----:B------:R-:W-:Y:S02]  /*5d80*/  FSEL R11, R11, -0.00019574658654164522886, !P0 ;  /* 0xb94d41530b0b7808 */ /* 0x000fe40004000000 */
[----:B------:R-:W-:-:S02]  /*5d90*/  FSEL R3, R12, 0.0083327032625675201416, !P0 ;  /* 0x3c0885e40c037808 */ /* 0x000fc40004000000 */
[----:B------:R-:W-:Y:S02]  /*5da0*/  FSEL R16, R16, 1, P0 ;  /* 0x3f80000010107808 */ /* 0x000fe40000000000 */
[----:B------:R-:W-:Y:S01]  /*5db0*/  FSEL R6, -R17, -0.16666662693023681641, !P0 ;  /* 0xbe2aaaa811067808 */ /* 0x000fe20004000100 */
[C---:B------:R-:W-:Y:S02]  /*5dc0*/  FFMA R11, R2.reuse, R11, R3 ;  /* 0x0000000b020b7223 */ /* 0x040fe40000000003 */
[C---:B------:R-:W-:Y:S02]  /*5dd0*/  FFMA R3, R2.reuse, R16, RZ ;  /* 0x0000001002037223 */ /* 0x040fe400000000ff */
[----:B------:R-:W-:-:S04]  /*5de0*/  FFMA R6, R2, R11, R6 ;  /* 0x0000000b02067223 */ /* 0x000fc80000000006 */
[----:B------:R-:W-:-:S04]  /*5df0*/  FFMA R6, R3, R6, R16 ;  /* 0x0000000603067223 */ /* 0x000fc80000000010 */
[----:B------:R-:W-:-:S04]  /*5e00*/  @P1 FADD R6, RZ, -R6 ;  /* 0x80000006ff061221 */ /* 0x000fc80000000000 */
[----:B------:R-:W-:-:S04]  /*5e10*/  FMUL R6, R21, R6 ;  /* 0x0000000615067220 */ /* 0x000fc80000400000 */
[----:B------:R-:W-:-:S04]  /*5e20*/  FFMA R6, R15, R20, R6 ;  /* 0x000000140f067223 */ /* 0x000fc80000000006 */
[----:B------:R-:W-:Y:S01]  /*5e30*/  FMUL R3, R8, R6 ;  /* 0x0000000608037220 */ /* 0x000fe20000400000 */
[----:B------:R-:W-:-:S03]  /*5e40*/  FSETP.GEU.AND P0, PT, R6, R23, PT ;  /* 0x000000170600720b */ /* 0x000fc60003f0e000 */
[-C--:B------:R-:W-:Y:S01]  /*5e50*/  FFMA R3, R18, R23.reuse, R3 ;  /* 0x0000001712037223 */ /* 0x080fe20000000003 */
[----:B------:R-:W-:-:S04]  /*5e60*/  FSEL R2, R6, R23, !P0 ;  /* 0x0000001706027208 */ /* 0x000fc80004000000 */
[----:B------:R-:W-:-:S05]  /*5e70*/  FSETP.GEU.AND P1, PT, R3, R2, PT ;  /* 0x000000020300720b */ /* 0x000fca0003f2e000 */
[----:B0-----:R-:W-:Y:S02]  /*5e80*/  @!P0 I2FP.F32.S32 R6, R7 ;  /* 0x0000000700068245 */ /* 0x001fe40000201400 */
[----:B------:R-:W0:Y:S02]  /*5e90*/  F2I.TRUNC.NTZ R7, R19 ;  /* 0x0000001300077305 */ /* 0x000e24000020f100 */
[----:B------:R-:W-:-:S04]  /*5ea0*/  FSETP.GT.AND P0, PT, R3, R6, PT ;  /* 0x000000060300720b */ /* 0x000fc80003f04000 */
[----:B------:R-:W-:Y:S01]  /*5eb0*/  @P1 FSEL R2, R6, R3, P0 ;  /* 0x0000000306021208 */ /* 0x000fe20000000000 */
[----:B------:R-:W-:-:S03]  /*5ec0*/  FADD R6, -R9, 1 ;  /* 0x3f80000009067421 */ /* 0x000fc60000000100 */
[----:B------:R-:W-:Y:S01]  /*5ed0*/  FSETP.GEU.AND P0, PT, R2, R19, PT ;  /* 0x000000130200720b */ /* 0x000fe20003f0e000 */
[----:B------:R-:W-:-:S04]  /*5ee0*/  FMUL R8, R9, R2 ;  /* 0x0000000209087220 */ /* 0x000fc80000400000 */
[----:B------:R-:W-:Y:S01]  /*5ef0*/  FFMA R3, R19, R6, R8 ;  /* 0x0000000613037223 */ /* 0x000fe20000000008 */
[----:B------:R-:W-:-:S04]  /*5f00*/  FSEL R6, R2, R19, !P0 ;  /* 0x0000001302067208 */ /* 0x000fc80004000000 */
[----:B------:R-:W-:-:S03]  /*5f10*/  FSETP.GEU.AND P1, PT, R3, R6, PT ;  /* 0x000000060300720b */ /* 0x000fc60003f2e000 */
[----:B0-----:R-:W-:Y:S01]  /*5f20*/  @!P0 I2FP.F32.S32 R2, R7 ;  /* 0x0000000700028245 */ /* 0x001fe20000201400 */
[----:B------:R-:W-:-:S03]  /*5f30*/  IMAD.MOV.U32 R7, RZ, RZ, 0x3f000000 ;  /* 0x3f000000ff077424 */ /* 0x000fc600078e00ff */
[----:B------:R-:W-:-:S06]  /*5f40*/  FSETP.GT.AND P0, PT, R3, R2, PT ;  /* 0x000000020300720b */ /* 0x000fcc0003f04000 */
[----:B------:R-:W-:-:S05]  /*5f50*/  @P1 FSEL R6, R2, R3, P0 ;  /* 0x0000000302061208 */ /* 0x000fca0000000000 */
[----:B------:R-:W-:-:S04]  /*5f60*/  FFMA R6, R6, R7, 0.5 ;  /* 0x3f00000006067423 */ /* 0x000fc80000000007 */
[----:B------:R-:W-:-:S04]  /*5f70*/  FMUL R7, R6, 1.5 ;  /* 0x3fc0000006077820 */ /* 0x000fc80000400000 */
[----:B------:R-:W0:Y:S02]  /*5f80*/  F2F.F64.F32 R2, R7 ;  /* 0x0000000700027310 */ /* 0x000e240000201800 */
[----:B0-----:R-:W-:-:S06]  /*5f90*/  DADD R2, R2, -UR4 ;  /* 0x8000000402027e29 */ /* 0x001fcc0008000000 */
[----:B------:R-:W0:Y:S02]  /*5fa0*/  F2F.F32.F64 R6, R2 ;  /* 0x0000000200067310 */ /* 0x000e240000301000 */
[----:B0-----:R-:W-:-:S13]  /*5fb0*/  FSETP.GEU.AND P0, PT, R6, 0.5, PT ;  /* 0x3f0000000600780b */ /* 0x001fda0003f0e000 */
[----:B------:R-:W-:Y:S05]  /*5fc0*/  @P0 BRA `(.L_x_57) ;  /* 0x0000000000540947 */ /* 0x000fea0003800000 */
[----:B------:R-:W-:Y:S01]  /*5fd0*/  I2FP.F32.S32 R3, R0 ;  /* 0x0000000000037245 */ /* 0x000fe20000201400 */
[----:B------:R-:W-:Y:S01]  /*5fe0*/  BSSY.RECONVERGENT B1, `(.L_x_58) ;  /* 0x000000e000017945 */ /* 0x000fe20003800200 */
[----:B------:R-:W-:Y:S02]  /*5ff0*/  I2FP.F32.U32 R2, R5 ;  /* 0x0000000500027245 */ /* 0x000fe40000201000 */
[----:B------:R-:W0:Y:S03]  /*6000*/  MUFU.RCP R0, R3 ;  /* 0x0000000300007308 */ /* 0x000e260000001000 */
[----:B------:R-:W-:-:S05]  /*6010*/  FMUL R2, R2, 180 ;  /* 0x4334000002027820 */ /* 0x000fca0000400000 */
[----:B------:R-:W1:Y:S01]  /*6020*/  FCHK P0, R2, R3 ;  /* 0x0000000302007302 */ /* 0x000e620000000000 */
[----:B0-----:R-:W-:-:S04]  /*6030*/  FFMA R7, -R3, R0, 1 ;  /* 0x3f80000003077423 */ /* 0x001fc80000000100 */
[----:B------:R-:W-:-:S04]  /*6040*/  FFMA R7, R0, R7, R0 ;  /* 0x0000000700077223 */ /* 0x000fc80000000000 */
[----:B------:R-:W-:-:S04]  /*6050*/  FFMA R0, R2, R7, RZ ;  /* 0x0000000702007223 */ /* 0x000fc800000000ff */
[----:B------:R-:W-:-:S04]  /*6060*/  FFMA R8, -R3, R0, R2 ;  /* 0x0000000003087223 */ /* 0x000fc80000000102 */
[----:B------:R-:W-:Y:S01]  /*6070*/  FFMA R0, R7, R8, R0 ;  /* 0x0000000807007223 */ /* 0x000fe20000000000 */
[----:B-1----:R-:W-:Y:S06]  /*6080*/  @!P0 BRA `(.L_x_59) ;  /* 0x00000000000c8947 */ /* 0x002fec0003800000 */
[----:B------:R-:W-:-:S07]  /*6090*/  MOV R10, 0x60b0 ;  /* 0x000060b0000a7802 */ /* 0x000fce0000000f00 */
[----:B------:R-:W-:Y:S05]  /*60a0*/  CALL.REL.NOINC `($__internal_0_$__cuda_sm3x_div_rn_noftz_f32_slowpath) ;  /* 0x0000000000847944 */ /* 0x000fea0003c00000 */
[----:B------:R-:W-:-:S07]  /*60b0*/  IMAD.MOV.U32 R0, RZ, RZ, R2 ;  /* 0x000000ffff007224 */ /* 0x000fce00078e0002 */
.L_x_59:
[----:B------:R-:W-:Y:S05]  /*60c0*/  BSYNC.RECONVERGENT B1 ;  /* 0x0000000000017941 */ /* 0x000fea0003800200 */
.L_x_58:
[----:B------:R-:W0:Y:S01]  /*60d0*/  LDC R7, c[0x3][0x28] ;  /* 0x00c00a00ff077b82 */ /* 0x000e220000000800 */
[----:B------:R-:W-:-:S05]  /*60e0*/  FADD R0, R0, -90 ;  /* 0xc2b4000000007421 */ /* 0x000fca0000000000 */
[----:B------:R-:W-:-:S13]  /*60f0*/  FSETP.GT.AND P0, PT, |R0|, 80, PT ;  /* 0x42a000000000780b */ /* 0x000fda0003f04200 */
[----:B0-----:R-:W0:Y:S01]  /*6100*/  @!P0 LDC R7, c[0x3][0x1c] ;  /* 0x00c00700ff078b82 */ /* 0x001e220000000800 */
[----:B------:R-:W-:Y:S05]  /*6110*/  BRA `(.L_x_60) ;  /* 0x0000000000347947 */ /* 0x000fea0003800000 */
.L_x_57:
[----:B------:R-:W0:Y:S01]  /*6120*/  F2F.F64.F32 R8, R6 ;  /* 0x0000000600087310 */ /* 0x000e220000201800 */
[----:B------:R-:W-:Y:S01]  /*6130*/  UMOV UR4, 0x9999999a ;  /* 0x9999999a00047882 */ /* 0x000fe20000000000 */
[----:B------:R-:W-:Y:S01]  /*6140*/  UMOV UR5, 0x3fe19999 ;  /* 0x3fe1999900057882 */ /* 0x000fe20000000000 */
[----:B------:R-:W-:Y:S01]  /*6150*/  PLOP3.LUT P2, PT, PT, PT, PT, 0x8, 0x80 ;  /* 0x000000000080781c */ /* 0x000fe20003f4e170 */
[----:B0-----:R-:W-:-:S14]  /*6160*/  DSETP.GEU.AND P0, PT, R8, UR4, PT ;  /* 0x0000000408007e2a */ /* 0x001fdc000bf0e000 */
[----:B------:R-:W-:Y:S01]  /*6170*/  @P0 IMAD.MOV.U32 R2, RZ, RZ, -0x33333333 ;  /* 0xcccccccdff020424 */ /* 0x000fe200078e00ff */
[----:B------:R-:W0:Y:S01]  /*6180*/  @P0 LDC R0, c[0x3][0x18] ;  /* 0x00c00600ff000b82 */ /* 0x000e220000000800 */
[----:B------:R-:W-:-:S06]  /*6190*/  @P0 IMAD.MOV.U32 R3, RZ, RZ, 0x3feccccc ;  /* 0x3fecccccff030424 */ /* 0x000fcc00078e00ff */
[----:B------:R-:W-:Y:S01]  /*61a0*/  @P0 DSETP.GEU.AND P1, PT, R8, R2, PT ;  /* 0x000000020800022a */ /* 0x000fe20003f2e000 */
[----:B------:R-:W1:Y:S05]  /*61b0*/  @!P0 LDC R7, c[0x3][0x14] ;  /* 0x00c00500ff078b82 */ /* 0x000e6a0000000800 */
[----:B------:R-:W-:-:S13]  /*61c0*/  @P0 PLOP3.LUT P2, PT, P1, PT, PT, 0x80, 0x8 ;  /* 0x000000000008081c */ /* 0x000fda0000f4f070 */
[----:B0-----:R-:W0:Y:S02]  /*61d0*/  @P2 LDC R0, c[0x3][0x24] ;  /* 0x00c00900ff002b82 */ /* 0x001e240000000800 */
[----:B01----:R-:W-:-:S07]  /*61e0*/  @P0 IMAD.MOV.U32 R7, RZ, RZ, R0 ;  /* 0x000000ffff070224 */ /* 0x003fce00078e0000 */
.L_x_60:
[----:B------:R-:W-:Y:S05]  /*61f0*/  BSYNC.RECONVERGENT B0 ;  /* 0x0000000000007941 */ /* 0x000fea0003800200 */
.L_x_56:
[----:B------:R-:W1:Y:S08]  /*6200*/  LDC.64 R2, c[0x0][0x388] ;  /* 0x0000e200ff027b82 */ /* 0x000e700000000a00 */
[----:B------:R-:W2:Y:S01]  /*6210*/  LDC.64 R10, c[0x0][0x390] ;  /* 0x0000e400ff0a7b82 */ /* 0x000ea20000000a00 */
[----:B-1----:R-:W-:-:S06]  /*6220*/  IMAD.WIDE.U32 R2, R5, 0x8, R2 ;  /* 0x0000000805027825 */ /* 0x002fcc00078e0002 */
[----:B------:R-:W3:Y:S01]  /*6230*/  LDG.E.64 R2, desc[UR6][R2.64] ;  /* 0x0000000602027981 */ /* 0x000ee2000c1e1b00 */
[----:B--2---:R-:W-:-:S04]  /*6240*/  IMAD.WIDE.U32 R10, R5, 0x8, R10 ;  /* 0x00000008050a7825 */ /* 0x004fc800078e000a */
[----:B---3--:R-:W-:-:S05]  /*6250*/  IMAD.WIDE.U32 R8, R4, 0x4, R2 ;  /* 0x0000000404087825 */ /* 0x008fca00078e0002 */
[----:B0-----:R-:W-:Y:S04]  /*6260*/  STG.E desc[UR6][R8.64], R7 ;  /* 0x0000000708007986 */ /* 0x001fe8000c101906 */
[----:B------:R-:W2:Y:S01]  /*6270*/  LDG.E.64 R10, desc[UR6][R10.64] ;  /* 0x000000060a0a7981 */ /* 0x000ea2000c1e1b00 */
[----:B------:R-:W-:Y:S01]  /*6280*/  FMUL R13, R6, 1000 ;  /* 0x447a0000060d7820 */ /* 0x000fe20000400000 */
[----:B--2---:R-:W-:-:S05]  /*6290*/  IMAD.WIDE.U32 R4, R4, 0x4, R10 ;  /* 0x0000000404047825 */ /* 0x004fca00078e000a */
[----:B------:R-:W-:Y:S01]  /*62a0*/  STG.E desc[UR6][R4.64], R13 ;  /* 0x0000000d04007986 */ /* 0x000fe2000c101906 */
[----:B------:R-:W-:Y:S05]  /*62b0*/  EXIT ;  /* 0x000000000000794d */ /* 0x000fea0003800000 */
        .weak           $__internal_0_$__cuda_sm3x_div_rn_noftz_f32_slowpath
        .type           $__internal_0_$__cuda_sm3x_div_rn_noftz_f32_slowpath,@function
        .size           $__internal_0_$__cuda_sm3x_div_rn_noftz_f32_slowpath,(.L_x_73 - $__internal_0_$__cuda_sm3x_div_rn_noftz_f32_slowpath)
$__internal_0_$__cuda_sm3x_div_rn_noftz_f32_slowpath:
[----:B------:R-:W-:Y:S01]  /*62c0*/  SHF.R.U32.HI R11, RZ, 0x17, R3 ;  /* 0x00000017ff0b7819 */ /* 0x000fe20000011603 */
[----:B------:R-:W-:Y:S01]  /*62d0*/  BSSY.RECONVERGENT B2, `(.L_x_61) ;  /* 0x0000062000027945 */ /* 0x000fe20003800200 */
[----:B------:R-:W-:Y:S02]  /*62e0*/  SHF.R.U32.HI R9, RZ, 0x17, R2 ;  /* 0x00000017ff097819 */ /* 0x000fe40000011602 */
[----:B------:R-:W-:Y:S02]  /*62f0*/  LOP3.LUT R11, R11, 0xff, RZ, 0xc0, !PT ;  /* 0x000000ff0b0b7812 */ /* 0x000fe400078ec0ff */
[----:B------:R-:W-:-:S03]  /*6300*/  LOP3.LUT R14, R9, 0xff, RZ, 0xc0, !PT ;  /* 0x000000ff090e7812 */ /* 0x000fc600078ec0ff */
[----:B------:R-:W-:Y:S02]  /*6310*/  VIADD R13, R11, 0xffffffff ;  /* 0xffffffff0b0d7836 */ /* 0x000fe40000000000 */
[----:B------:R-:W-:-:S03]  /*6320*/  VIADD R12, R14, 0xffffffff ;  /* 0xffffffff0e0c7836 */ /* 0x000fc60000000000 */
[----:B------:R-:W-:-:S04]  /*6330*/  ISETP.GT.U32.AND P1, PT, R13, 0xfd, PT ;  /* 0x000000fd0d00780c */ /* 0x000fc80003f24070 */
[----:B------:R-:W-:-:S13]  /*6340*/  ISETP.GT.U32.OR P1, PT, R12, 0xfd, P1 ;  /* 0x000000fd0c00780c */ /* 0x000fda0000f24470 */
[----:B------:R-:W-:Y:S01]  /*6350*/  @!P1 IMAD.MOV.U32 R9, RZ, RZ, RZ ;  /* 0x000000ffff099224 */ /* 0x000fe200078e00ff */
[----:B------:R-:W-:Y:S06]  /*6360*/  @!P1 BRA `(.L_x_62) ;  /* 0x00000000005c9947 */ /* 0x000fec0003800000 */
[----:B------:R-:W-:Y:S02]  /*6370*/  FSETP.GTU.FTZ.AND P1, PT, |R2|, +INF , PT ;  /* 0x7f8000000200780b */ /* 0x000fe40003f3c200 */
[----:B------:R-:W-:-:S04]  /*6380*/  FSETP.GTU.FTZ.AND P2, PT, |R3|, +INF , PT ;  /* 0x7f8000000300780b */ /* 0x000fc80003f5c200 */
[----:B------:R-:W-:-:S13]  /*6390*/  PLOP3.LUT P1, PT, P1, P2, PT, 0xf8, 0x8f ;  /* 0x00000000008f781c */ /* 0x000fda0000f25f70 */
[----:B------:R-:W-:Y:S05]  /*63a0*/  @P1 BRA `(.L_x_63) ;  /* 0x00000004004c1947 */ /* 0x000fea0003800000 */
[----:B------:R-:W-:-:S13]  /*63b0*/  LOP3.LUT P1, RZ, R3, 0x7fffffff, R2, 0xc8, !PT ;  /* 0x7fffffff03ff7812 */ /* 0x000fda000782c802 */
[----:B------:R-:W-:Y:S05]  /*63c0*/  @!P1 BRA `(.L_x_64) ;  /* 0x00000004003c9947 */ /* 0x000fea0003800000 */
[C---:B------:R-:W-:Y:S02]  /*63d0*/  FSETP.NEU.FTZ.AND P3, PT, |R2|.reuse, +INF , PT ;  /* 0x7f8000000200780b */ /* 0x040fe40003f7d200 */
[----:B------:R-:W-:Y:S02]  /*63e0*/  FSETP.NEU.FTZ.AND P2, PT, |R3|, +INF , PT ;  /* 0x7f8000000300780b */ /* 0x000fe40003f5d200 */
[----:B------:R-:W-:-:S11]  /*63f0*/  FSETP.NEU.FTZ.AND P1, PT, |R2|, +INF , PT ;  /* 0x7f8000000200780b */ /* 0x000fd60003f3d200 */
[----:B------:R-:W-:Y:S05]  /*6400*/  @!P2 BRA !P3, `(.L_x_64) ;  /* 0x00000004002ca947 */ /* 0x000fea0005800000 */
[----:B------:R-:W-:-:S04]  /*6410*/  LOP3.LUT P3, RZ, R2, 0x7fffffff, RZ, 0xc0, !PT ;  /* 0x7fffffff02ff7812 */ /* 0x000fc8000786c0ff */
[----:B------:R-:W-:-:S13]  /*6420*/  PLOP3.LUT P2, PT, P2, P3, PT, 0x2f, 0xf2 ;  /* 0x0000000000f2781c */ /* 0x000fda0001746577 */
[----:B------:R-:W-:Y:S05]  /*6430*/  @P2 BRA `(.L_x_65) ;  /* 0x0000000400182947 */ /* 0x000fea0003800000 */
[----:B------:R-:W-:-:S04]  /*6440*/  LOP3.LUT P2, RZ, R3, 0x7fffffff, RZ, 0xc0, !PT ;  /* 0x7fffffff03ff7812 */ /* 0x000fc8000784c0ff */
[----:B------:R-:W-:-:S13]  /*6450*/  PLOP3.LUT P1, PT, P1, P2, PT, 0x2f, 0xf2 ;  /* 0x0000000000f2781c */ /* 0x000fda0000f24577 */
[----:B------:R-:W-:Y:S05]  /*6460*/  @P1 BRA `(.L_x_66) ;  /* 0x0000000400001947 */ /* 0x000fea0003800000 */
[----:B------:R-:W-:Y:S02]  /*6470*/  ISETP.GE.AND P1, PT, R12, RZ, PT ;  /* 0x000000ff0c00720c */ /* 0x000fe40003f26270 */
[----:B------:R-:W-:-:S11]  /*6480*/  ISETP.GE.AND P2, PT, R13, RZ, PT ;  /* 0x000000ff0d00720c */ /* 0x000fd60003f46270 */
[----:B------:R-:W-:Y:S02]  /*6490*/  @P1 IMAD.MOV.U32 R9, RZ, RZ, RZ ;  /* 0x000000ffff091224 */ /* 0x000fe400078e00ff */
[----:B------:R-:W-:Y:S01]  /*64a0*/  @!P1 FFMA R2, R2, 1.84467440737095516160e+19, RZ ;  /* 0x5f80000002029823 */ /* 0x000fe200000000ff */
[----:B------:R-:W-:Y:S02]  /*64b0*/  @!P1 IMAD.MOV.U32 R9, RZ, RZ, -0x40 ;  /* 0xffffffc0ff099424 */ /* 0x000fe400078e00ff */
[----:B------:R-:W-:Y:S02]  /*64c0*/  @!P2 FFMA R3, R3, 1.84467440737095516160e+19, RZ ;  /* 0x5f8000000303a823 */ /* 0x000fe400000000ff */
[----:B------:R-:W-:-:S07]  /*64d0*/  @!P2 VIADD R9, R9, 0x40 ;  /* 0x000000400909a836 */ /* 0x000fce0000000000 */
.L_x_62:
[----:B------:R-:W-:Y:S01]  /*64e0*/  LEA R12, R11, 0xc0800000, 0x17 ;  /* 0xc08000000b0c7811 */ /* 0x000fe200078eb8ff */
[----:B------:R-:W-:Y:S04]  /*64f0*/  BSSY.RECONVERGENT B3, `(.L_x_67) ;  /* 0x0000036000037945 */ /* 0x000fe80003800200 */
[----:B------:R-:W-:Y:S02]  /*6500*/  IMAD.IADD R13, R3, 0x1, -R12 ;  /* 0x00000001030d7824 */ /* 0x000fe400078e0a0c */
[----:B------:R-:W-:Y:S02]  /*6510*/  VIADD R12, R14, 0xffffff81 ;  /* 0xffffff810e0c7836 */ /* 0x000fe40000000000 */
[----:B------:R-:W0:Y:S01]  /*6520*/  MUFU.RCP R3, R13 ;  /* 0x0000000d00037308 */ /* 0x000e220000001000 */
[----:B------:R-:W-:Y:S01]  /*6530*/  FADD.FTZ R15, -R13, -RZ ;  /* 0x800000ff0d0f7221 */ /* 0x000fe20000010100 */
[C---:B------:R-:W-:Y:S01]  /*6540*/  IMAD R2, R12.reuse, -0x800000, R2 ;  /* 0xff8000000c027824 */ /* 0x040fe200078e0202 */
[----:B------:R-:W-:-:S05]  /*6550*/  IADD3 R12, PT, PT, R12, 0x7f, -R11 ;  /* 0x0000007f0c0c7810 */ /* 0x000fca0007ffe80b */
[----:B------:R-:W-:Y:S02]  /*6560*/  IMAD.IADD R12, R12, 0x1, R9 ;  /* 0x000000010c0c7824 */ /* 0x000fe400078e0209 */
[----:B0-----:R-:W-:-:S04]  /*6570*/  FFMA R14, R3, R15, 1 ;  /* 0x3f800000030e7423 */ /* 0x001fc8000000000f */
[----:B------:R-:W-:-:S04]  /*6580*/  FFMA R3, R3, R14, R3 ;  /* 0x0000000e03037223 */ /* 0x000fc80000000003 */
[----:B------:R-:W-:-:S04]  /*6590*/  FFMA R14, R2, R3, RZ ;  /* 0x00000003020e7223 */ /* 0x000fc800000000ff */
[----:B------:R-:W-:-:S04]  /*65a0*/  FFMA R17, R15, R14, R2 ;  /* 0x0000000e0f117223 */ /* 0x000fc80000000002 */
[----:B------:R-:W-:-:S04]  /*65b0*/  FFMA R14, R3, R17, R14 ;  /* 0x00000011030e7223 */ /* 0x000fc8000000000e */
[----:B------:R-:W-:-:S04]  /*65c0*/  FFMA R15, R15, R14, R2 ;  /* 0x0000000e0f0f7223 */ /* 0x000fc80000000002 */
[----:B------:R-:W-:-:S05]  /*65d0*/  FFMA R2, R3, R15, R14 ;  /* 0x0000000f03027223 */ /* 0x000fca000000000e */
[----:B------:R-:W-:-:S04]  /*65e0*/  SHF.R.U32.HI R11, RZ, 0x17, R2 ;  /* 0x00000017ff0b7819 */ /* 0x000fc80000011602 */
[----:B------:R-:W-:-:S05]  /*65f0*/  LOP3.LUT R11, R11, 0xff, RZ, 0xc0, !PT ;  /* 0x000000ff0b0b7812 */ /* 0x000fca00078ec0ff */
[----:B------:R-:W-:-:S04]  /*6600*/  IMAD.IADD R13, R11, 0x1, R12 ;  /* 0x000000010b0d7824 */ /* 0x000fc800078e020c */
[----:B------:R-:W-:-:S05]  /*6610*/  VIADD R9, R13, 0xffffffff ;  /* 0xffffffff0d097836 */ /* 0x000fca0000000000 */
[----:B------:R-:W-:-:S13]  /*6620*/  ISETP.GE.U32.AND P1, PT, R9, 0xfe, PT ;  /* 0x000000fe0900780c */ /* 0x000fda0003f26070 */
[----:B------:R-:W-:Y:S05]  /*6630*/  @!P1 BRA `(.L_x_68) ;  /* 0x0000000000809947 */ /* 0x000fea0003800000 */
[----:B------:R-:W-:-:S13]  /*6640*/  ISETP.GT.AND P1, PT, R13, 0xfe, PT ;  /* 0x000000fe0d00780c */ /* 0x000fda0003f24270 */
[----:B------:R-:W-:Y:S05]  /*6650*/  @P1 BRA `(.L_x_69) ;  /* 0x00000000006c1947 */ /* 0x000fea0003800000 */
[----:B------:R-:W-:-:S13]  /*6660*/  ISETP.GE.AND P1, PT, R13, 0x1, PT ;  /* 0x000000010d00780c */ /* 0x000fda0003f26270 */
[----:B------:R-:W-:Y:S05]  /*6670*/  @P1 BRA `(.L_x_70) ;  /* 0x0000000000741947 */ /* 0x000fea0003800000 */
[----:B------:R-:W-:Y:S02]  /*6680*/  ISETP.GE.AND P1, PT, R13, -0x18, PT ;  /* 0xffffffe80d00780c */ /* 0x000fe40003f26270 */
[----:B------:R-:W-:-:S11]  /*6690*/  LOP3.LUT R2, R2, 0x80000000, RZ, 0xc0, !PT ;  /* 0x8000000002027812 */ /* 0x000fd600078ec0ff */
[----:B------:R-:W-:Y:S05]  /*66a0*/  @!P1 BRA `(.L_x_70) ;  /* 0x0000000000689947 */ /* 0x000fea0003800000 */
[CCC-:B------:R-:W-:Y:S01]  /*66b0*/  FFMA.RZ R9, R3.reuse, R15.reuse, R14.reuse ;  /* 0x0000000f03097223 */ /* 0x1c0fe2000000c00e */
[-CC-:B------:R-:W-:Y:S01]  /*66c0*/  FFMA.RM R12, R3, R15.reuse, R14.reuse ;  /* 0x0000000f030c7223 */ /* 0x180fe2000000400e */
[C---:B------:R-:W-:Y:S02]  /*66d0*/  ISETP.NE.AND P3, PT, R13.reuse, RZ, PT ;  /* 0x000000ff0d00720c */ /* 0x040fe40003f65270 */
[----:B------:R-:W-:Y:S02]  /*66e0*/  ISETP.NE.AND P2, PT, R13, RZ, PT ;  /* 0x000000ff0d00720c */ /* 0x000fe40003f45270 */
[----:B------:R-:W-:Y:S01]  /*66f0*/  LOP3.LUT R11, R9, 0x7fffff, RZ, 0xc0, !PT ;  /* 0x007fffff090b7812 */ /* 0x000fe200078ec0ff */
[----:B------:R-:W-:Y:S01]  /*6700*/  FFMA.RP R9, R3, R15, R14 ;  /* 0x0000000f03097223 */ /* 0x000fe2000000800e */
[----:B------:R-:W-:Y:S02]  /*6710*/  VIADD R14, R13, 0x20 ;  /* 0x000000200d0e7836 */ /* 0x000fe40000000000 */
[----:B------:R-:W-:Y:S01]  /*6720*/  LOP3.LUT R11, R11, 0x800000, RZ, 0xfc, !PT ;  /* 0x008000000b0b7812 */ /* 0x000fe200078efcff */
[----:B------:R-:W-:Y:S01]  /*6730*/  IMAD.MOV R3, RZ, RZ, -R13 ;  /* 0x000000ffff037224 */ /* 0x000fe200078e0a0d */
[----:B------:R-:W-:-:S02]  /*6740*/  FSETP.NEU.FTZ.AND P1, PT, R9, R12, PT ;  /* 0x0000000c0900720b */ /* 0x000fc40003f3d000 */
[----:B------:R-:W-:Y:S02]  /*6750*/  SHF.L.U32 R14, R11, R14, RZ ;  /* 0x0000000e0b0e7219 */ /* 0x000fe400000006ff */
[----:B------:R-:W-:Y:S02]  /*6760*/  SEL R12, R3, RZ, P3 ;  /* 0x000000ff030c7207 */ /* 0x000fe40001800000 */
[----:B------:R-:W-:Y:S02]  /*6770*/  ISETP.NE.AND P2, PT, R14, RZ, P2 ;  /* 0x000000ff0e00720c */ /* 0x000fe40001745270 */
[----:B------:R-:W-:Y:S02]  /*6780*/  SHF.R.U32.HI R12, RZ, R12, R11 ;  /* 0x0000000cff0c7219 */ /* 0x000fe4000001160b */
[----:B------:R-:W-:Y:S02]  /*6790*/  PLOP3.LUT P1, PT, P1, P2, PT, 0xf8, 0x8f ;  /* 0x00000000008f781c */ /* 0x000fe40000f25f70 */
[----:B------:R-:W-:-:S02]  /*67a0*/  SHF.R.U32.HI R14, RZ, 0x1, R12 ;  /* 0x00000001ff0e7819 */ /* 0x000fc4000001160c */
[----:B------:R-:W-:-:S04]  /*67b0*/  SEL R3, RZ, 0x1, !P1 ;  /* 0x00000001ff037807 */ /* 0x000fc80004800000 */
[----:B------:R-:W-:-:S04]  /*67c0*/  LOP3.LUT R3, R3, 0x1, R14, 0xf8, !PT ;  /* 0x0000000103037812 */ /* 0x000fc800078ef80e */
[----:B------:R-:W-:-:S05]  /*67d0*/  LOP3.LUT R3, R3, R12, RZ, 0xc0, !PT ;  /* 0x0000000c03037212 */ /* 0x000fca00078ec0ff */
[----:B------:R-:W-:-:S05]  /*67e0*/  IMAD.IADD R3, R14, 0x1, R3 ;  /* 0x000000010e037824 */ /* 0x000fca00078e0203 */
[----:B------:R-:W-:Y:S01]  /*67f0*/  LOP3.LUT R2, R3, R2, RZ, 0xfc, !PT ;  /* 0x0000000203027212 */ /* 0x000fe200078efcff */
[----:B------:R-:W-:Y:S06]  /*6800*/  BRA `(.L_x_70) ;  /* 0x0000000000107947 */ /* 0x000fec0003800000 */
.L_x_69:
[----:B------:R-:W-:-:S04]  /*6810*/  LOP3.LUT R2, R2, 0x80000000, RZ, 0xc0, !PT ;  /* 0x8000000002027812 */ /* 0x000fc800078ec0ff */
[----:B------:R-:W-:Y:S01]  /*6820*/  LOP3.LUT R2, R2, 0x7f800000, RZ, 0xfc, !PT ;  /* 0x7f80000002027812 */ /* 0x000fe200078efcff */
[----:B------:R-:W-:Y:S06]  /*6830*/  BRA `(.L_x_70) ;  /* 0x0000000000047947 */ /* 0x000fec0003800000 */
.L_x_68:
[----:B------:R-:W-:-:S07]  /*6840*/  IMAD R2, R12, 0x800000, R2 ;  /* 0x008000000c027824 */ /* 0x000fce00078e0202 */
.L_x_70:
[----:B------:R-:W-:Y:S05]  /*6850*/  BSYNC.RECONVERGENT B3 ;  /* 0x0000000000037941 */ /* 0x000fea0003800200 */
.L_x_67:
[----:B------:R-:W-:Y:S05]  /*6860*/  BRA `(.L_x_71) ;  /* 0x0000000000207947 */ /* 0x000fea0003800000 */
.L_x_66:
[----:B------:R-:W-:-:S04]  /*6870*/  LOP3.LUT R2, R3, 0x80000000, R2, 0x48, !PT ;  /* 0x8000000003027812 */ /* 0x000fc800078e4802 */
[----:B------:R-:W-:Y:S01]  /*6880*/  LOP3.LUT R2, R2, 0x7f800000, RZ, 0xfc, !PT ;  /* 0x7f80000002027812 */ /* 0x000fe200078efcff */
[----:B------:R-:W-:Y:S06]  /*6890*/  BRA `(.L_x_71) ;  /* 0x0000000000147947 */ /* 0x000fec0003800000 */
.L_x_65:
[----:B------:R-:W-:Y:S01]  /*68a0*/  LOP3.LUT R2, R3, 0x80000000, R2, 0x48, !PT ;  /* 0x8000000003027812 */ /* 0x000fe200078e4802 */
[----:B------:R-:W-:Y:S06]  /*68b0*/  BRA `(.L_x_71) ;  /* 0x00000000000c7947 */ /* 0x000fec0003800000 */
.L_x_64:
[----:B------:R-:W0:Y:S01]  /*68c0*/  MUFU.RSQ R2, -QNAN ;  /* 0xffc0000000027908 */ /* 0x000e220000001400 */
[----:B------:R-:W-:Y:S05]  /*68d0*/  BRA `(.L_x_71) ;  /* 0x0000000000047947 */ /* 0x000fea0003800000 */
.L_x_63:
[----:B------:R-:W-:-:S07]  /*68e0*/  FADD.FTZ R2, R2, R3 ;  /* 0x0000000302027221 */ /* 0x000fce0000010000 */
.L_x_71:
[----:B------:R-:W-:Y:S05]  /*68f0*/  BSYNC.RECONVERGENT B2 ;  /* 0x0000000000027941 */ /* 0x000fea0003800200 */
.L_x_61:
[----:B------:R-:W-:-:S04]  /*6900*/  IMAD.MOV.U32 R11, RZ, RZ, 0x0 ;  /* 0x00000000ff0b7424 */ /* 0x000fc800078e00ff */
[----:B0-----:R-:W-:Y:S05]  /*6910*/  RET.REL.NODEC R10 `(genTerrain) ;  /* 0xffffff940ab87950 */ /* 0x001fea0003c3ffff */
.L_x_72:
[----:B------:R-:W-:-:S00]  /*6920*/  BRA `(.L_x_72) ;  /* 0xfffffffc00fc7947 */ /* 0x000fc0000383ffff */
[----:B------:R-:W-:-:S00]  /*6930*/  NOP ;  /* 0x0000000000007918 */ /* 0x000fc00000000000 */
        /* <DEDUP_REMOVED lines=12> */
.L_x_73:


//--------------------- .nv.global.init           --------------------------
	.section	.nv.global.init,"aw",@progbits
	.align	4
.nv.global.init:
	.type		__cudart_i2opi_f,@object
	.size		__cudart_i2opi_f,(.L_13 - __cudart_i2opi_f)
__cudart_i2opi_f:
        /*0000*/ 	.byte	0x41, 0x90, 0x43, 0x3c, 0x99, 0x95, 0x62, 0xdb, 0xc0, 0xdd, 0x34, 0xf5, 0xd1, 0x57, 0x27, 0xfc
        /*0010*/ 	.byte	0x29, 0x15, 0x44, 0x4e, 0x6e, 0x83, 0xf9, 0xa2
.L_13:


//--------------------- .nv.shared.reserved.0     --------------------------
	.section	.nv.shared.reserved.0,"aw",@nobits
	.weak		__nv_reservedSMEM_offset_0_alias
	.size		__nv_reservedSMEM_offset_0_alias, 0, 64
	.other		__nv_reservedSMEM_offset_0_alias,@"STO_CUDA_RESERVED_SHARED STV_DEFAULT"
__nv_reservedSMEM_offset_0_alias:
	.zero		0
	.zero		64


//--------------------- .nv.constant0.genTerrain  --------------------------
	.section	.nv.constant0.genTerrain,"a",@progbits
	.sectionflags	@""
	.align	4
.nv.constant0.genTerrain:
	.zero		920


//--------------------- SYMBOLS --------------------------

	.type		.nv.reservedSmem.offset0,@object
	.size		.nv.reservedSmem.offset0,0x4
